	.target	sm_90a

	.elftype	@"ET_EXEC"


//--------------------- .note.nv.tkinfo           --------------------------
	.section	.note.nv.tkinfo,"",@"SHT_NOTE"
	.sectionflags	@"SHF_NOTE_NV_TKINFO"
	.tkinfo
        /*0018*/ 	.word	0x00000002
        /*0030*/ 	.string	""
        /*0030*/ 	.string	"ptxas"
        /*0030*/ 	.string	"Cuda compilation tools, release 13.0, V13.0.88"
        /*0030*/ 	.string	"Build cuda_13.0.r13.0/compiler.36424714_0"
        /*0030*/ 	.string	"-arch sm_90a -m 64 "



//--------------------- .note.nv.cuinfo           --------------------------
	.section	.note.nv.cuinfo,"",@"SHT_NOTE"
	.sectionflags	@"SHF_NOTE_NV_CUINFO"
        /*0018*/ 	.short	0x0002
        /*001a*/ 	.short	0x005a
        /*001c*/ 	.short	0x0082
	.zero		2


//--------------------- .nv.info                  --------------------------
	.section	.nv.info,"",@"SHT_CUDA_INFO"
	.align	4


	//----- nvinfo : EIATTR_REGCOUNT
	.align		4
        /*0000*/ 	.byte	0x04, 0x2f
        /*0002*/ 	.short	(.L_9 - .L_8)
	.align		4
.L_8:
        /*0004*/ 	.word	index@(_ZN17fastertransformer29disentangled_attention_kernelIfLi32ELi8EEEvPT_S2_PKS1_S4_iii)
        /*0008*/ 	.word	0x00000020


	//----- nvinfo : EIATTR_FRAME_SIZE
	.align		4
.L_9:
        /*000c*/ 	.byte	0x04, 0x11
        /*000e*/ 	.short	(.L_11 - .L_10)
	.align		4
.L_10:
        /*0010*/ 	.word	index@(_ZN17fastertransformer29disentangled_attention_kernelIfLi32ELi8EEEvPT_S2_PKS1_S4_iii)
        /*0014*/ 	.word	0x00000000


	//----- nvinfo : EIATTR_REGCOUNT
	.align		4
.L_11:
        /*0018*/ 	.byte	0x04, 0x2f
        /*001a*/ 	.short	(.L_13 - .L_12)
	.align		4
.L_12:
        /*001c*/ 	.word	index@(_ZN17fastertransformer29disentangled_attention_kernelIfLi64ELi4EEEvPT_S2_PKS1_S4_iii)
        /*0020*/ 	.word	0x00000020


	//----- nvinfo : EIATTR_FRAME_SIZE
	.align		4
.L_13:
        /*0024*/ 	.byte	0x04, 0x11
        /*0026*/ 	.short	(.L_15 - .L_14)
	.align		4
.L_14:
        /*0028*/ 	.word	index@(_ZN17fastertransformer29disentangled_attention_kernelIfLi64ELi4EEEvPT_S2_PKS1_S4_iii)
        /*002c*/ 	.word	0x00000000


	//----- nvinfo : EIATTR_REGCOUNT
	.align		4
.L_15:
        /*0030*/ 	.byte	0x04, 0x2f
        /*0032*/ 	.short	(.L_17 - .L_16)
	.align		4
.L_16:
        /*0034*/ 	.word	index@(_ZN17fastertransformer29disentangled_attention_kernelI6__halfLi32ELi8EEEvPT_S3_PKS2_S5_iii)
        /*0038*/ 	.word	0x00000020


	//----- nvinfo : EIATTR_FRAME_SIZE
	.align		4
.L_17:
        /*003c*/ 	.byte	0x04, 0x11
        /*003e*/ 	.short	(.L_19 - .L_18)
	.align		4
.L_18:
        /*0040*/ 	.word	index@(_ZN17fastertransformer29disentangled_attention_kernelI6__halfLi32ELi8EEEvPT_S3_PKS2_S5_iii)
        /*0044*/ 	.word	0x00000000


	//----- nvinfo : EIATTR_REGCOUNT
	.align		4
.L_19:
        /*0048*/ 	.byte	0x04, 0x2f
        /*004a*/ 	.short	(.L_21 - .L_20)
	.align		4
.L_20:
        /*004c*/ 	.word	index@(_ZN17fastertransformer29disentangled_attention_kernelI6__halfLi64ELi4EEEvPT_S3_PKS2_S5_iii)
        /*0050*/ 	.word	0x00000020


	//----- nvinfo : EIATTR_FRAME_SIZE
	.align		4
.L_21:
        /*0054*/ 	.byte	0x04, 0x11
        /*0056*/ 	.short	(.L_23 - .L_22)
	.align		4
.L_22:
        /*0058*/ 	.word	index@(_ZN17fastertransformer29disentangled_attention_kernelI6__halfLi64ELi4EEEvPT_S3_PKS2_S5_iii)
        /*005c*/ 	.word	0x00000000


	//----- nvinfo : EIATTR_REGCOUNT
	.align		4
.L_23:
        /*0060*/ 	.byte	0x04, 0x2f
        /*0062*/ 	.short	(.L_25 - .L_24)
	.align		4
.L_24:
        /*0064*/ 	.word	index@(_ZN17fastertransformer29disentangled_attention_kernelIaLi32ELi8EEEvPT_S2_PKS1_S4_iii)
        /*0068*/ 	.word	0x0000001e


	//----- nvinfo : EIATTR_FRAME_SIZE
	.align		4
.L_25:
        /*006c*/ 	.byte	0x04, 0x11
        /*006e*/ 	.short	(.L_27 - .L_26)
	.align		4
.L_26:
        /*0070*/ 	.word	index@(_ZN17fastertransformer29disentangled_attention_kernelIaLi32ELi8EEEvPT_S2_PKS1_S4_iii)
        /*0074*/ 	.word	0x00000000


	//----- nvinfo : EIATTR_REGCOUNT
	.align		4
.L_27:
        /*0078*/ 	.byte	0x04, 0x2f
        /*007a*/ 	.short	(.L_29 - .L_28)
	.align		4
.L_28:
        /*007c*/ 	.word	index@(_ZN17fastertransformer29disentangled_attention_kernelIaLi64ELi4EEEvPT_S2_PKS1_S4_iii)
        /*0080*/ 	.word	0x0000001e


	//----- nvinfo : EIATTR_FRAME_SIZE
	.align		4
.L_29:
        /*0084*/ 	.byte	0x04, 0x11
        /*0086*/ 	.short	(.L_31 - .L_30)
	.align		4
.L_30:
        /*0088*/ 	.word	index@(_ZN17fastertransformer29disentangled_attention_kernelIaLi64ELi4EEEvPT_S2_PKS1_S4_iii)
        /*008c*/ 	.word	0x00000000


	//----- nvinfo : EIATTR_REGCOUNT
	.align		4
.L_31:
        /*0090*/ 	.byte	0x04, 0x2f
        /*0092*/ 	.short	(.L_33 - .L_32)
	.align		4
.L_32:
        /*0094*/ 	.word	index@(_ZN17fastertransformer24addQKBiasTransposeRepeatIfEEvPT_S2_PKS1_S4_S4_S4_iiii)
        /*0098*/ 	.word	0x00000020


	//----- nvinfo : EIATTR_FRAME_SIZE
	.align		4
.L_33:
        /*009c*/ 	.byte	0x04, 0x11
        /*009e*/ 	.short	(.L_35 - .L_34)
	.align		4
.L_34:
        /*00a0*/ 	.word	index@(_ZN17fastertransformer24addQKBiasTransposeRepeatIfEEvPT_S2_PKS1_S4_S4_S4_iiii)
        /*00a4*/ 	.word	0x00000000


	//----- nvinfo : EIATTR_REGCOUNT
	.align		4
.L_35:
        /*00a8*/ 	.byte	0x04, 0x2f
        /*00aa*/ 	.short	(.L_37 - .L_36)
	.align		4
.L_36:
        /*00ac*/ 	.word	index@(_ZN17fastertransformer17QKTransposeRepeatIfEEvPT_S2_PKS1_S4_iiii)
        /*00b0*/ 	.word	0x0000001e


	//----- nvinfo : EIATTR_FRAME_SIZE
	.align		4
.L_37:
        /*00b4*/ 	.byte	0x04, 0x11
        /*00b6*/ 	.short	(.L_39 - .L_38)
	.align		4
.L_38:
        /*00b8*/ 	.word	index@(_ZN17fastertransformer17QKTransposeRepeatIfEEvPT_S2_PKS1_S4_iiii)
        /*00bc*/ 	.word	0x00000000


	//----- nvinfo : EIATTR_REGCOUNT
	.align		4
.L_39:
        /*00c0*/ 	.byte	0x04, 0x2f
        /*00c2*/ 	.short	(.L_41 - .L_40)
	.align		4
.L_40:
        /*00c4*/ 	.word	index@(_ZN17fastertransformer24addQKBiasTransposeRepeatI7__half2EEvPT_S3_PKS2_S5_S5_S5_iiii)
        /*00c8*/ 	.word	0x00000020


	//----- nvinfo : EIATTR_FRAME_SIZE
	.align		4
.L_41:
        /*00cc*/ 	.byte	0x04, 0x11
        /*00ce*/ 	.short	(.L_43 - .L_42)
	.align		4
.L_42:
        /*00d0*/ 	.word	index@(_ZN17fastertransformer24addQKBiasTransposeRepeatI7__half2EEvPT_S3_PKS2_S5_S5_S5_iiii)
        /*00d4*/ 	.word	0x00000000


	//----- nvinfo : EIATTR_REGCOUNT
	.align		4
.L_43:
        /*00d8*/ 	.byte	0x04, 0x2f
        /*00da*/ 	.short	(.L_45 - .L_44)
	.align		4
.L_44:
        /*00dc*/ 	.word	index@(_ZN17fastertransformer17QKTransposeRepeatI7__half2EEvPT_S3_PKS2_S5_iiii)
        /*00e0*/ 	.word	0x0000001e


	//----- nvinfo : EIATTR_FRAME_SIZE
	.align		4
.L_45:
        /*00e4*/ 	.byte	0x04, 0x11
        /*00e6*/ 	.short	(.L_47 - .L_46)
	.align		4
.L_46:
        /*00e8*/ 	.word	index@(_ZN17fastertransformer17QKTransposeRepeatI7__half2EEvPT_S3_PKS2_S5_iiii)
        /*00ec*/ 	.word	0x00000000


	//----- nvinfo : EIATTR_REGCOUNT
	.align		4
.L_47:
        /*00f0*/ 	.byte	0x04, 0x2f
        /*00f2*/ 	.short	(.L_49 - .L_48)
	.align		4
.L_48:
        /*00f4*/ 	.word	index@(_ZN17fastertransformer24addQKBiasTransposeRepeatI6__halfEEvPT_S3_PKS2_S5_S5_S5_iiii)
        /*00f8*/ 	.word	0x00000020


	//----- nvinfo : EIATTR_FRAME_SIZE
	.align		4
.L_49:
        /*00fc*/ 	.byte	0x04, 0x11
        /*00fe*/ 	.short	(.L_51 - .L_50)
	.align		4
.L_50:
        /*0100*/ 	.word	index@(_ZN17fastertransformer24addQKBiasTransposeRepeatI6__halfEEvPT_S3_PKS2_S5_S5_S5_iiii)
        /*0104*/ 	.word	0x00000000


	//----- nvinfo : EIATTR_REGCOUNT
	.align		4
.L_51:
        /*0108*/ 	.byte	0x04, 0x2f
        /*010a*/ 	.short	(.L_53 - .L_52)
	.align		4
.L_52:
        /*010c*/ 	.word	index@(_ZN17fastertransformer17QKTransposeRepeatI6__halfEEvPT_S3_PKS2_S5_iiii)
        /*0110*/ 	.word	0x0000001e


	//----- nvinfo : EIATTR_FRAME_SIZE
	.align		4
.L_53:
        /*0114*/ 	.byte	0x04, 0x11
        /*0116*/ 	.short	(.L_55 - .L_54)
	.align		4
.L_54:
        /*0118*/ 	.word	index@(_ZN17fastertransformer17QKTransposeRepeatI6__halfEEvPT_S3_PKS2_S5_iiii)
        /*011c*/ 	.word	0x00000000


	//----- nvinfo : EIATTR_MIN_STACK_SIZE
	.align		4
.L_55:
        /*0120*/ 	.byte	0x04, 0x12
        /*0122*/ 	.short	(.L_57 - .L_56)
	.align		4
.L_56:
        /*0124*/ 	.word	index@(_ZN17fastertransformer17QKTransposeRepeatI6__halfEEvPT_S3_PKS2_S5_iiii)
        /*0128*/ 	.word	0x00000000


	//----- nvinfo : EIATTR_MIN_STACK_SIZE
	.align		4
.L_57:
        /*012c*/ 	.byte	0x04, 0x12
        /*012e*/ 	.short	(.L_59 - .L_58)
	.align		4
.L_58:
        /*0130*/ 	.word	index@(_ZN17fastertransformer24addQKBiasTransposeRepeatI6__halfEEvPT_S3_PKS2_S5_S5_S5_iiii)
        /*0134*/ 	.word	0x00000000


	//----- nvinfo : EIATTR_MIN_STACK_SIZE
	.align		4
.L_59:
        /*0138*/ 	.byte	0x04, 0x12
        /*013a*/ 	.short	(.L_61 - .L_60)
	.align		4
.L_60:
        /*013c*/ 	.word	index@(_ZN17fastertransformer17QKTransposeRepeatI7__half2EEvPT_S3_PKS2_S5_iiii)
        /*0140*/ 	.word	0x00000000


	//----- nvinfo : EIATTR_MIN_STACK_SIZE
	.align		4
.L_61:
        /*0144*/ 	.byte	0x04, 0x12
        /*0146*/ 	.short	(.L_63 - .L_62)
	.align		4
.L_62:
        /*0148*/ 	.word	index@(_ZN17fastertransformer24addQKBiasTransposeRepeatI7__half2EEvPT_S3_PKS2_S5_S5_S5_iiii)
        /*014c*/ 	.word	0x00000000


	//----- nvinfo : EIATTR_MIN_STACK_SIZE
	.align		4
.L_63:
        /*0150*/ 	.byte	0x04, 0x12
        /*0152*/ 	.short	(.L_65 - .L_64)
	.align		4
.L_64:
        /*0154*/ 	.word	index@(_ZN17fastertransformer17QKTransposeRepeatIfEEvPT_S2_PKS1_S4_iiii)
        /*0158*/ 	.word	0x00000000


	//----- nvinfo : EIATTR_MIN_STACK_SIZE
	.align		4
.L_65:
        /*015c*/ 	.byte	0x04, 0x12
        /*015e*/ 	.short	(.L_67 - .L_66)
	.align		4
.L_66:
        /*0160*/ 	.word	index@(_ZN17fastertransformer24addQKBiasTransposeRepeatIfEEvPT_S2_PKS1_S4_S4_S4_iiii)
        /*0164*/ 	.word	0x00000000


	//----- nvinfo : EIATTR_MIN_STACK_SIZE
	.align		4
.L_67:
        /*0168*/ 	.byte	0x04, 0x12
        /*016a*/ 	.short	(.L_69 - .L_68)
	.align		4
.L_68:
        /*016c*/ 	.word	index@(_ZN17fastertransformer29disentangled_attention_kernelIaLi64ELi4EEEvPT_S2_PKS1_S4_iii)
        /*0170*/ 	.word	0x00000000


	//----- nvinfo : EIATTR_MIN_STACK_SIZE
	.align		4
.L_69:
        /*0174*/ 	.byte	0x04, 0x12
        /*0176*/ 	.short	(.L_71 - .L_70)
	.align		4
.L_70:
        /*0178*/ 	.word	index@(_ZN17fastertransformer29disentangled_attention_kernelIaLi32ELi8EEEvPT_S2_PKS1_S4_iii)
        /*017c*/ 	.word	0x00000000


	//----- nvinfo : EIATTR_MIN_STACK_SIZE
	.align		4
.L_71:
        /*0180*/ 	.byte	0x04, 0x12
        /*0182*/ 	.short	(.L_73 - .L_72)
	.align		4
.L_72:
        /*0184*/ 	.word	index@(_ZN17fastertransformer29disentangled_attention_kernelI6__halfLi64ELi4EEEvPT_S3_PKS2_S5_iii)
        /*0188*/ 	.word	0x00000000


	//----- nvinfo : EIATTR_MIN_STACK_SIZE
	.align		4
.L_73:
        /*018c*/ 	.byte	0x04, 0x12
        /*018e*/ 	.short	(.L_75 - .L_74)
	.align		4
.L_74:
        /*0190*/ 	.word	index@(_ZN17fastertransformer29disentangled_attention_kernelI6__halfLi32ELi8EEEvPT_S3_PKS2_S5_iii)
        /*0194*/ 	.word	0x00000000


	//----- nvinfo : EIATTR_MIN_STACK_SIZE
	.align		4
.L_75:
        /*0198*/ 	.byte	0x04, 0x12
        /*019a*/ 	.short	(.L_77 - .L_76)
	.align		4
.L_76:
        /*019c*/ 	.word	index@(_ZN17fastertransformer29disentangled_attention_kernelIfLi64ELi4EEEvPT_S2_PKS1_S4_iii)
        /*01a0*/ 	.word	0x00000000


	//----- nvinfo : EIATTR_MIN_STACK_SIZE
	.align		4
.L_77:
        /*01a4*/ 	.byte	0x04, 0x12
        /*01a6*/ 	.short	(.L_79 - .L_78)
	.align		4
.L_78:
        /*01a8*/ 	.word	index@(_ZN17fastertransformer29disentangled_attention_kernelIfLi32ELi8EEEvPT_S2_PKS1_S4_iii)
        /*01ac*/ 	.word	0x00000000
.L_79:


//--------------------- .nv.compat                --------------------------
	.section	.nv.compat,"",@"SHT_CUDA_COMPAT_INFO"
	.align	4
        /*0000*/ 	.byte	0x02, 0x09, 0x01, 0x00, 0x02, 0x02, 0x01, 0x00, 0x02, 0x05, 0x05, 0x00, 0x03, 0x07, 0x01, 0x01
        /*0010*/ 	.byte	0x02, 0x03, 0x00, 0x00, 0x02, 0x06, 0x01, 0x00, 0x04, 0x0b, 0x08, 0x00, 0x00, 0x00, 0x00, 0x00
        /*0020*/ 	.byte	0x00, 0x00, 0x00, 0x00


//--------------------- .nv.info._ZN17fastertransformer17QKTransposeRepeatI6__halfEEvPT_S3_PKS2_S5_iiii --------------------------
	.section	.nv.info._ZN17fastertransformer17QKTransposeRepeatI6__halfEEvPT_S3_PKS2_S5_iiii,"",@"SHT_CUDA_INFO"
	.sectionflags	@""
	.align	4


	//----- nvinfo : EIATTR_CUDA_API_VERSION
	.align		4
        /*0000*/ 	.byte	0x04, 0x37
        /*0002*/ 	.short	(.L_81 - .L_80)
.L_80:
        /*0004*/ 	.word	0x00000082


	//----- nvinfo : EIATTR_KPARAM_INFO
	.align		4
.L_81:
        /*0008*/ 	.byte	0x04, 0x17
        /*000a*/ 	.short	(.L_83 - .L_82)
.L_82:
        /*000c*/ 	.word	0x00000000
        /*0010*/ 	.short	0x0007
        /*0012*/ 	.short	0x002c
        /*0014*/ 	.byte	0x00, 0xf0, 0x11, 0x00


	//----- nvinfo : EIATTR_KPARAM_INFO
	.align		4
.L_83:
        /*0018*/ 	.byte	0x04, 0x17
        /*001a*/ 	.short	(.L_85 - .L_84)
.L_84:
        /*001c*/ 	.word	0x00000000
        /*0020*/ 	.short	0x0006
        /*0022*/ 	.short	0x0028
        /*0024*/ 	.byte	0x00, 0xf0, 0x11, 0x00


	//----- nvinfo : EIATTR_KPARAM_INFO
	.align		4
.L_85:
        /*0028*/ 	.byte	0x04, 0x17
        /*002a*/ 	.short	(.L_87 - .L_86)
.L_86:
        /*002c*/ 	.word	0x00000000
        /*0030*/ 	.short	0x0005
        /*0032*/ 	.short	0x0024
        /*0034*/ 	.byte	0x00, 0xf0, 0x11, 0x00


	//----- nvinfo : EIATTR_KPARAM_INFO
	.align		4
.L_87:
        /*0038*/ 	.byte	0x04, 0x17
        /*003a*/ 	.short	(.L_89 - .L_88)
.L_88:
        /*003c*/ 	.word	0x00000000
        /*0040*/ 	.short	0x0004
        /*0042*/ 	.short	0x0020
        /*0044*/ 	.byte	0x00, 0xf0, 0x11, 0x00


	//----- nvinfo : EIATTR_KPARAM_INFO
	.align		4
.L_89:
        /*0048*/ 	.byte	0x04, 0x17
        /*004a*/ 	.short	(.L_91 - .L_90)
.L_90:
        /*004c*/ 	.word	0x00000000
        /*0050*/ 	.short	0x0003
        /*0052*/ 	.short	0x0018
        /*0054*/ 	.byte	0x00, 0xf0, 0x21, 0x00


	//----- nvinfo : EIATTR_KPARAM_INFO
	.align		4
.L_91:
        /*0058*/ 	.byte	0x04, 0x17
        /*005a*/ 	.short	(.L_93 - .L_92)
.L_92:
        /*005c*/ 	.word	0x00000000
        /*0060*/ 	.short	0x0002
        /*0062*/ 	.short	0x0010
        /*0064*/ 	.byte	0x00, 0xf0, 0x21, 0x00


	//----- nvinfo : EIATTR_KPARAM_INFO
	.align		4
.L_93:
        /*0068*/ 	.byte	0x04, 0x17
        /*006a*/ 	.short	(.L_95 - .L_94)
.L_94:
        /*006c*/ 	.word	0x00000000
        /*0070*/ 	.short	0x0001
        /*0072*/ 	.short	0x0008
        /*0074*/ 	.byte	0x00, 0xf0, 0x21, 0x00


	//----- nvinfo : EIATTR_KPARAM_INFO
	.align		4
.L_95:
        /*0078*/ 	.byte	0x04, 0x17
        /*007a*/ 	.short	(.L_97 - .L_96)
.L_96:
        /*007c*/ 	.word	0x00000000
        /*0080*/ 	.short	0x0000
        /*0082*/ 	.short	0x0000
        /*0084*/ 	.byte	0x00, 0xf0, 0x21, 0x00


	//----- nvinfo : EIATTR_SPARSE_MMA_MASK
	.align		4
.L_97:
        /*0088*/ 	.byte	0x03, 0x50
        /*008a*/ 	.short	0x0000


	//----- nvinfo : EIATTR_MAXREG_COUNT
	.align		4
        /*008c*/ 	.byte	0x03, 0x1b
        /*008e*/ 	.short	0x00ff


	//----- nvinfo : EIATTR_MERCURY_ISA_VERSION
	.align		4
        /*0090*/ 	.byte	0x03, 0x5f
        /*0092*/ 	.short	0x0101


	//----- nvinfo : EIATTR_EXIT_INSTR_OFFSETS
	.align		4
        /*0094*/ 	.byte	0x04, 0x1c
        /*0096*/ 	.short	(.L_99 - .L_98)


	//   ....[0]....
.L_98:
        /*0098*/ 	.word	0x00000050


	//   ....[1]....
        /*009c*/ 	.word	0x000003c0


	//----- nvinfo : EIATTR_CRS_STACK_SIZE
	.align		4
.L_99:
        /*00a0*/ 	.byte	0x04, 0x1e
        /*00a2*/ 	.short	(.L_101 - .L_100)
.L_100:
        /*00a4*/ 	.word	0x00000000


	//----- nvinfo : EIATTR_CBANK_PARAM_SIZE
	.align		4
.L_101:
        /*00a8*/ 	.byte	0x03, 0x19
        /*00aa*/ 	.short	0x0030


	//----- nvinfo : EIATTR_PARAM_CBANK
	.align		4
        /*00ac*/ 	.byte	0x04, 0x0a
        /*00ae*/ 	.short	(.L_103 - .L_102)
	.align		4
.L_102:
        /*00b0*/ 	.word	index@(.nv.constant0._ZN17fastertransformer17QKTransposeRepeatI6__halfEEvPT_S3_PKS2_S5_iiii)
        /*00b4*/ 	.short	0x0210
        /*00b6*/ 	.short	0x0030


	//----- nvinfo : EIATTR_SW_WAR
	.align		4
.L_103:
        /*00b8*/ 	.byte	0x04, 0x36
        /*00ba*/ 	.short	(.L_105 - .L_104)
.L_104:
        /*00bc*/ 	.word	0x00000008
.L_105:


//--------------------- .nv.info._ZN17fastertransformer24addQKBiasTransposeRepeatI6__halfEEvPT_S3_PKS2_S5_S5_S5_iiii --------------------------
	.section	.nv.info._ZN17fastertransformer24addQKBiasTransposeRepeatI6__halfEEvPT_S3_PKS2_S5_S5_S5_iiii,"",@"SHT_CUDA_INFO"
	.sectionflags	@""
	.align	4


	//----- nvinfo : EIATTR_CUDA_API_VERSION
	.align		4
        /*0000*/ 	.byte	0x04, 0x37
        /*0002*/ 	.short	(.L_107 - .L_106)
.L_106:
        /*0004*/ 	.word	0x00000082


	//----- nvinfo : EIATTR_KPARAM_INFO
	.align		4
.L_107:
        /*0008*/ 	.byte	0x04, 0x17
        /*000a*/ 	.short	(.L_109 - .L_108)
.L_108:
        /*000c*/ 	.word	0x00000000
        /*0010*/ 	.short	0x0009
        /*0012*/ 	.short	0x003c
        /*0014*/ 	.byte	0x00, 0xf0, 0x11, 0x00


	//----- nvinfo : EIATTR_KPARAM_INFO
	.align		4
.L_109:
        /*0018*/ 	.byte	0x04, 0x17
        /*001a*/ 	.short	(.L_111 - .L_110)
.L_110:
        /*001c*/ 	.word	0x00000000
        /*0020*/ 	.short	0x0008
        /*0022*/ 	.short	0x0038
        /*0024*/ 	.byte	0x00, 0xf0, 0x11, 0x00


	//----- nvinfo : EIATTR_KPARAM_INFO
	.align		4
.L_111:
        /*0028*/ 	.byte	0x04, 0x17
        /*002a*/ 	.short	(.L_113 - .L_112)
.L_112:
        /*002c*/ 	.word	0x00000000
        /*0030*/ 	.short	0x0007
        /*0032*/ 	.short	0x0034
        /*0034*/ 	.byte	0x00, 0xf0, 0x11, 0x00


	//----- nvinfo : EIATTR_KPARAM_INFO
	.align		4
.L_113:
        /*0038*/ 	.byte	0x04, 0x17
        /*003a*/ 	.short	(.L_115 - .L_114)
.L_114:
        /*003c*/ 	.word	0x00000000
        /*0040*/ 	.short	0x0006
        /*0042*/ 	.short	0x0030
        /*0044*/ 	.byte	0x00, 0xf0, 0x11, 0x00


	//----- nvinfo : EIATTR_KPARAM_INFO
	.align		4
.L_115:
        /*0048*/ 	.byte	0x04, 0x17
        /*004a*/ 	.short	(.L_117 - .L_116)
.L_116:
        /*004c*/ 	.word	0x00000000
        /*0050*/ 	.short	0x0005
        /*0052*/ 	.short	0x0028
        /*0054*/ 	.byte	0x00, 0xf0, 0x21, 0x00


	//----- nvinfo : EIATTR_KPARAM_INFO
	.align		4
.L_117:
        /*0058*/ 	.byte	0x04, 0x17
        /*005a*/ 	.short	(.L_119 - .L_118)
.L_118:
        /*005c*/ 	.word	0x00000000
        /*0060*/ 	.short	0x0004
        /*0062*/ 	.short	0x0020
        /*0064*/ 	.byte	0x00, 0xf0, 0x21, 0x00


	//----- nvinfo : EIATTR_KPARAM_INFO
	.align		4
.L_119:
        /*0068*/ 	.byte	0x04, 0x17
        /*006a*/ 	.short	(.L_121 - .L_120)
.L_120:
        /*006c*/ 	.word	0x00000000
        /*0070*/ 	.short	0x0003
        /*0072*/ 	.short	0x0018
        /*0074*/ 	.byte	0x00, 0xf0, 0x21, 0x00


	//----- nvinfo : EIATTR_KPARAM_INFO
	.align		4
.L_121:
        /*0078*/ 	.byte	0x04, 0x17
        /*007a*/ 	.short	(.L_123 - .L_122)
.L_122:
        /*007c*/ 	.word	0x00000000
        /*0080*/ 	.short	0x0002
        /*0082*/ 	.short	0x0010
        /*0084*/ 	.byte	0x00, 0xf0, 0x21, 0x00


	//----- nvinfo : EIATTR_KPARAM_INFO
	.align		4
.L_123:
        /*0088*/ 	.byte	0x04, 0x17
        /*008a*/ 	.short	(.L_125 - .L_124)
.L_124:
        /*008c*/ 	.word	0x00000000
        /*0090*/ 	.short	0x0001
        /*0092*/ 	.short	0x0008
        /*0094*/ 	.byte	0x00, 0xf0, 0x21, 0x00


	//----- nvinfo : EIATTR_KPARAM_INFO
	.align		4
.L_125:
        /*0098*/ 	.byte	0x04, 0x17
        /*009a*/ 	.short	(.L_127 - .L_126)
.L_126:
        /*009c*/ 	.word	0x00000000
        /*00a0*/ 	.short	0x0000
        /*00a2*/ 	.short	0x0000
        /*00a4*/ 	.byte	0x00, 0xf0, 0x21, 0x00


	//----- nvinfo : EIATTR_SPARSE_MMA_MASK
	.align		4
.L_127:
        /*00a8*/ 	.byte	0x03, 0x50
        /*00aa*/ 	.short	0x0000


	//----- nvinfo : EIATTR_MAXREG_COUNT
	.align		4
        /*00ac*/ 	.byte	0x03, 0x1b
        /*00ae*/ 	.short	0x00ff


	//----- nvinfo : EIATTR_MERCURY_ISA_VERSION
	.align		4
        /*00b0*/ 	.byte	0x03, 0x5f
        /*00b2*/ 	.short	0x0101


	//----- nvinfo : EIATTR_EXIT_INSTR_OFFSETS
	.align		4
        /*00b4*/ 	.byte	0x04, 0x1c
        /*00b6*/ 	.short	(.L_129 - .L_128)


	//   ....[0]....
.L_128:
        /*00b8*/ 	.word	0x00000050


	//   ....[1]....
        /*00bc*/ 	.word	0x00000450


	//----- nvinfo : EIATTR_CRS_STACK_SIZE
	.align		4
.L_129:
        /*00c0*/ 	.byte	0x04, 0x1e
        /*00c2*/ 	.short	(.L_131 - .L_130)
.L_130:
        /*00c4*/ 	.word	0x00000000


	//----- nvinfo : EIATTR_CBANK_PARAM_SIZE
	.align		4
.L_131:
        /*00c8*/ 	.byte	0x03, 0x19
        /*00ca*/ 	.short	0x0040


	//----- nvinfo : EIATTR_PARAM_CBANK
	.align		4
        /*00cc*/ 	.byte	0x04, 0x0a
        /*00ce*/ 	.short	(.L_133 - .L_132)
	.align		4
.L_132:
        /*00d0*/ 	.word	index@(.nv.constant0._ZN17fastertransformer24addQKBiasTransposeRepeatI6__halfEEvPT_S3_PKS2_S5_S5_S5_iiii)
        /*00d4*/ 	.short	0x0210
        /*00d6*/ 	.short	0x0040


	//----- nvinfo : EIATTR_SW_WAR
	.align		4
.L_133:
        /*00d8*/ 	.byte	0x04, 0x36
        /*00da*/ 	.short	(.L_135 - .L_134)
.L_134:
        /*00dc*/ 	.word	0x00000008
.L_135:


//--------------------- .nv.info._ZN17fastertransformer17QKTransposeRepeatI7__half2EEvPT_S3_PKS2_S5_iiii --------------------------
	.section	.nv.info._ZN17fastertransformer17QKTransposeRepeatI7__half2EEvPT_S3_PKS2_S5_iiii,"",@"SHT_CUDA_INFO"
	.sectionflags	@""
	.align	4


	//----- nvinfo : EIATTR_CUDA_API_VERSION
	.align		4
        /*0000*/ 	.byte	0x04, 0x37
        /*0002*/ 	.short	(.L_137 - .L_136)
.L_136:
        /*0004*/ 	.word	0x00000082


	//----- nvinfo : EIATTR_KPARAM_INFO
	.align		4
.L_137:
        /*0008*/ 	.byte	0x04, 0x17
        /*000a*/ 	.short	(.L_139 - .L_138)
.L_138:
        /*000c*/ 	.word	0x00000000
        /*0010*/ 	.short	0x0007
        /*0012*/ 	.short	0x002c
        /*0014*/ 	.byte	0x00, 0xf0, 0x11, 0x00


	//----- nvinfo : EIATTR_KPARAM_INFO
	.align		4
.L_139:
        /*0018*/ 	.byte	0x04, 0x17
        /*001a*/ 	.short	(.L_141 - .L_140)
.L_140:
        /*001c*/ 	.word	0x00000000
        /*0020*/ 	.short	0x0006
        /*0022*/ 	.short	0x0028
        /*0024*/ 	.byte	0x00, 0xf0, 0x11, 0x00


	//----- nvinfo : EIATTR_KPARAM_INFO
	.align		4
.L_141:
        /*0028*/ 	.byte	0x04, 0x17
        /*002a*/ 	.short	(.L_143 - .L_142)
.L_142:
        /*002c*/ 	.word	0x00000000
        /*0030*/ 	.short	0x0005
        /*0032*/ 	.short	0x0024
        /*0034*/ 	.byte	0x00, 0xf0, 0x11, 0x00


	//----- nvinfo : EIATTR_KPARAM_INFO
	.align		4
.L_143:
        /*0038*/ 	.byte	0x04, 0x17
        /*003a*/ 	.short	(.L_145 - .L_144)
.L_144:
        /*003c*/ 	.word	0x00000000
        /*0040*/ 	.short	0x0004
        /*0042*/ 	.short	0x0020
        /*0044*/ 	.byte	0x00, 0xf0, 0x11, 0x00


	//----- nvinfo : EIATTR_KPARAM_INFO
	.align		4
.L_145:
        /*0048*/ 	.byte	0x04, 0x17
        /*004a*/ 	.short	(.L_147 - .L_146)
.L_146:
        /*004c*/ 	.word	0x00000000
        /*0050*/ 	.short	0x0003
        /*0052*/ 	.short	0x0018
        /*0054*/ 	.byte	0x00, 0xf0, 0x21, 0x00


	//----- nvinfo : EIATTR_KPARAM_INFO
	.align		4
.L_147:
        /*0058*/ 	.byte	0x04, 0x17
        /*005a*/ 	.short	(.L_149 - .L_148)
.L_148:
        /*005c*/ 	.word	0x00000000
        /*0060*/ 	.short	0x0002
        /*0062*/ 	.short	0x0010
        /*0064*/ 	.byte	0x00, 0xf0, 0x21, 0x00


	//----- nvinfo : EIATTR_KPARAM_INFO
	.align		4
.L_149:
        /*0068*/ 	.byte	0x04, 0x17
        /*006a*/ 	.short	(.L_151 - .L_150)
.L_150:
        /*006c*/ 	.word	0x00000000
        /*0070*/ 	.short	0x0001
        /*0072*/ 	.short	0x0008
        /*0074*/ 	.byte	0x00, 0xf0, 0x21, 0x00


	//----- nvinfo : EIATTR_KPARAM_INFO
	.align		4
.L_151:
        /*0078*/ 	.byte	0x04, 0x17
        /*007a*/ 	.short	(.L_153 - .L_152)
.L_152:
        /*007c*/ 	.word	0x00000000
        /*0080*/ 	.short	0x0000
        /*0082*/ 	.short	0x0000
        /*0084*/ 	.byte	0x00, 0xf0, 0x21, 0x00


	//----- nvinfo : EIATTR_SPARSE_MMA_MASK
	.align		4
.L_153:
        /*0088*/ 	.byte	0x03, 0x50
        /*008a*/ 	.short	0x0000


	//----- nvinfo : EIATTR_MAXREG_COUNT
	.align		4
        /*008c*/ 	.byte	0x03, 0x1b
        /*008e*/ 	.short	0x00ff


	//----- nvinfo : EIATTR_MERCURY_ISA_VERSION
	.align		4
        /*0090*/ 	.byte	0x03, 0x5f
        /*0092*/ 	.short	0x0101


	//----- nvinfo : EIATTR_EXIT_INSTR_OFFSETS
	.align		4
        /*0094*/ 	.byte	0x04, 0x1c
        /*0096*/ 	.short	(.L_155 - .L_154)


	//   ....[0]....
.L_154:
        /*0098*/ 	.word	0x00000050


	//   ....[1]....
        /*009c*/ 	.word	0x000003c0


	//----- nvinfo : EIATTR_CRS_STACK_SIZE
	.align		4
.L_155:
        /*00a0*/ 	.byte	0x04, 0x1e
        /*00a2*/ 	.short	(.L_157 - .L_156)
.L_156:
        /*00a4*/ 	.word	0x00000000


	//----- nvinfo : EIATTR_CBANK_PARAM_SIZE
	.align		4
.L_157:
        /*00a8*/ 	.byte	0x03, 0x19
        /*00aa*/ 	.short	0x0030


	//----- nvinfo : EIATTR_PARAM_CBANK
	.align		4
        /*00ac*/ 	.byte	0x04, 0x0a
        /*00ae*/ 	.short	(.L_159 - .L_158)
	.align		4
.L_158:
        /*00b0*/ 	.word	index@(.nv.constant0._ZN17fastertransformer17QKTransposeRepeatI7__half2EEvPT_S3_PKS2_S5_iiii)
        /*00b4*/ 	.short	0x0210
        /*00b6*/ 	.short	0x0030


	//----- nvinfo : EIATTR_SW_WAR
	.align		4
.L_159:
        /*00b8*/ 	.byte	0x04, 0x36
        /*00ba*/ 	.short	(.L_161 - .L_160)
.L_160:
        /*00bc*/ 	.word	0x00000008
.L_161:


//--------------------- .nv.info._ZN17fastertransformer24addQKBiasTransposeRepeatI7__half2EEvPT_S3_PKS2_S5_S5_S5_iiii --------------------------
	.section	.nv.info._ZN17fastertransformer24addQKBiasTransposeRepeatI7__half2EEvPT_S3_PKS2_S5_S5_S5_iiii,"",@"SHT_CUDA_INFO"
	.sectionflags	@""
	.align	4


	//----- nvinfo : EIATTR_CUDA_API_VERSION
	.align		4
        /*0000*/ 	.byte	0x04, 0x37
        /*0002*/ 	.short	(.L_163 - .L_162)
.L_162:
        /*0004*/ 	.word	0x00000082


	//----- nvinfo : EIATTR_KPARAM_INFO
	.align		4
.L_163:
        /*0008*/ 	.byte	0x04, 0x17
        /*000a*/ 	.short	(.L_165 - .L_164)
.L_164:
        /*000c*/ 	.word	0x00000000
        /*0010*/ 	.short	0x0009
        /*0012*/ 	.short	0x003c
        /*0014*/ 	.byte	0x00, 0xf0, 0x11, 0x00


	//----- nvinfo : EIATTR_KPARAM_INFO
	.align		4
.L_165:
        /*0018*/ 	.byte	0x04, 0x17
        /*001a*/ 	.short	(.L_167 - .L_166)
.L_166:
        /*001c*/ 	.word	0x00000000
        /*0020*/ 	.short	0x0008
        /*0022*/ 	.short	0x0038
        /*0024*/ 	.byte	0x00, 0xf0, 0x11, 0x00


	//----- nvinfo : EIATTR_KPARAM_INFO
	.align		4
.L_167:
        /*0028*/ 	.byte	0x04, 0x17
        /*002a*/ 	.short	(.L_169 - .L_168)
.L_168:
        /*002c*/ 	.word	0x00000000
        /*0030*/ 	.short	0x0007
        /*0032*/ 	.short	0x0034
        /*0034*/ 	.byte	0x00, 0xf0, 0x11, 0x00


	//----- nvinfo : EIATTR_KPARAM_INFO
	.align		4
.L_169:
        /*0038*/ 	.byte	0x04, 0x17
        /*003a*/ 	.short	(.L_171 - .L_170)
.L_170:
        /*003c*/ 	.word	0x00000000
        /*0040*/ 	.short	0x0006
        /*0042*/ 	.short	0x0030
        /*0044*/ 	.byte	0x00, 0xf0, 0x11, 0x00


	//----- nvinfo : EIATTR_KPARAM_INFO
	.align		4
.L_171:
        /*0048*/ 	.byte	0x04, 0x17
        /*004a*/ 	.short	(.L_173 - .L_172)
.L_172:
        /*004c*/ 	.word	0x00000000
        /*0050*/ 	.short	0x0005
        /*0052*/ 	.short	0x0028
        /*0054*/ 	.byte	0x00, 0xf0, 0x21, 0x00


	//----- nvinfo : EIATTR_KPARAM_INFO
	.align		4
.L_173:
        /*0058*/ 	.byte	0x04, 0x17
        /*005a*/ 	.short	(.L_175 - .L_174)
.L_174:
        /*005c*/ 	.word	0x00000000
        /*0060*/ 	.short	0x0004
        /*0062*/ 	.short	0x0020
        /*0064*/ 	.byte	0x00, 0xf0, 0x21, 0x00


	//----- nvinfo : EIATTR_KPARAM_INFO
	.align		4
.L_175:
        /*0068*/ 	.byte	0x04, 0x17
        /*006a*/ 	.short	(.L_177 - .L_176)
.L_176:
        /*006c*/ 	.word	0x00000000
        /*0070*/ 	.short	0x0003
        /*0072*/ 	.short	0x0018
        /*0074*/ 	.byte	0x00, 0xf0, 0x21, 0x00


	//----- nvinfo : EIATTR_KPARAM_INFO
	.align		4
.L_177:
        /*0078*/ 	.byte	0x04, 0x17
        /*007a*/ 	.short	(.L_179 - .L_178)
.L_178:
        /*007c*/ 	.word	0x00000000
        /*0080*/ 	.short	0x0002
        /*0082*/ 	.short	0x0010
        /*0084*/ 	.byte	0x00, 0xf0, 0x21, 0x00


	//----- nvinfo : EIATTR_KPARAM_INFO
	.align		4
.L_179:
        /*0088*/ 	.byte	0x04, 0x17
        /*008a*/ 	.short	(.L_181 - .L_180)
.L_180:
        /*008c*/ 	.word	0x00000000
        /*0090*/ 	.short	0x0001
        /*0092*/ 	.short	0x0008
        /*0094*/ 	.byte	0x00, 0xf0, 0x21, 0x00


	//----- nvinfo : EIATTR_KPARAM_INFO
	.align		4
.L_181:
        /*0098*/ 	.byte	0x04, 0x17
        /*009a*/ 	.short	(.L_183 - .L_182)
.L_182:
        /*009c*/ 	.word	0x00000000
        /*00a0*/ 	.short	0x0000
        /*00a2*/ 	.short	0x0000
        /*00a4*/ 	.byte	0x00, 0xf0, 0x21, 0x00


	//----- nvinfo : EIATTR_SPARSE_MMA_MASK
	.align		4
.L_183:
        /*00a8*/ 	.byte	0x03, 0x50
        /*00aa*/ 	.short	0x0000


	//----- nvinfo : EIATTR_MAXREG_COUNT
	.align		4
        /*00ac*/ 	.byte	0x03, 0x1b
        /*00ae*/ 	.short	0x00ff


	//----- nvinfo : EIATTR_MERCURY_ISA_VERSION
	.align		4
        /*00b0*/ 	.byte	0x03, 0x5f
        /*00b2*/ 	.short	0x0101


	//----- nvinfo : EIATTR_EXIT_INSTR_OFFSETS
	.align		4
        /*00b4*/ 	.byte	0x04, 0x1c
        /*00b6*/ 	.short	(.L_185 - .L_184)


	//   ....[0]....
.L_184:
        /*00b8*/ 	.word	0x00000050


	//   ....[1]....
        /*00bc*/ 	.word	0x00000440


	//----- nvinfo : EIATTR_CRS_STACK_SIZE
	.align		4
.L_185:
        /*00c0*/ 	.byte	0x04, 0x1e
        /*00c2*/ 	.short	(.L_187 - .L_186)
.L_186:
        /*00c4*/ 	.word	0x00000000


	//----- nvinfo : EIATTR_CBANK_PARAM_SIZE
	.align		4
.L_187:
        /*00c8*/ 	.byte	0x03, 0x19
        /*00ca*/ 	.short	0x0040


	//----- nvinfo : EIATTR_PARAM_CBANK
	.align		4
        /*00cc*/ 	.byte	0x04, 0x0a
        /*00ce*/ 	.short	(.L_189 - .L_188)
	.align		4
.L_188:
        /*00d0*/ 	.word	index@(.nv.constant0._ZN17fastertransformer24addQKBiasTransposeRepeatI7__half2EEvPT_S3_PKS2_S5_S5_S5_iiii)
        /*00d4*/ 	.short	0x0210
        /*00d6*/ 	.short	0x0040


	//----- nvinfo : EIATTR_SW_WAR
	.align		4
.L_189:
        /*00d8*/ 	.byte	0x04, 0x36
        /*00da*/ 	.short	(.L_191 - .L_190)
.L_190:
        /*00dc*/ 	.word	0x00000008
.L_191:


//--------------------- .nv.info._ZN17fastertransformer17QKTransposeRepeatIfEEvPT_S2_PKS1_S4_iiii --------------------------
	.section	.nv.info._ZN17fastertransformer17QKTransposeRepeatIfEEvPT_S2_PKS1_S4_iiii,"",@"SHT_CUDA_INFO"
	.sectionflags	@""
	.align	4


	//----- nvinfo : EIATTR_CUDA_API_VERSION
	.align		4
        /*0000*/ 	.byte	0x04, 0x37
        /*0002*/ 	.short	(.L_193 - .L_192)
.L_192:
        /*0004*/ 	.word	0x00000082


	//----- nvinfo : EIATTR_KPARAM_INFO
	.align		4
.L_193:
        /*0008*/ 	.byte	0x04, 0x17
        /*000a*/ 	.short	(.L_195 - .L_194)
.L_194:
        /*000c*/ 	.word	0x00000000
        /*0010*/ 	.short	0x0007
        /*0012*/ 	.short	0x002c
        /*0014*/ 	.byte	0x00, 0xf0, 0x11, 0x00


	//----- nvinfo : EIATTR_KPARAM_INFO
	.align		4
.L_195:
        /*0018*/ 	.byte	0x04, 0x17
        /*001a*/ 	.short	(.L_197 - .L_196)
.L_196:
        /*001c*/ 	.word	0x00000000
        /*0020*/ 	.short	0x0006
        /*0022*/ 	.short	0x0028
        /*0024*/ 	.byte	0x00, 0xf0, 0x11, 0x00


	//----- nvinfo : EIATTR_KPARAM_INFO
	.align		4
.L_197:
        /*0028*/ 	.byte	0x04, 0x17
        /*002a*/ 	.short	(.L_199 - .L_198)
.L_198:
        /*002c*/ 	.word	0x00000000
        /*0030*/ 	.short	0x0005
        /*0032*/ 	.short	0x0024
        /*0034*/ 	.byte	0x00, 0xf0, 0x11, 0x00


	//----- nvinfo : EIATTR_KPARAM_INFO
	.align		4
.L_199:
        /*0038*/ 	.byte	0x04, 0x17
        /*003a*/ 	.short	(.L_201 - .L_200)
.L_200:
        /*003c*/ 	.word	0x00000000
        /*0040*/ 	.short	0x0004
        /*0042*/ 	.short	0x0020
        /*0044*/ 	.byte	0x00, 0xf0, 0x11, 0x00


	//----- nvinfo : EIATTR_KPARAM_INFO
	.align		4
.L_201:
        /*0048*/ 	.byte	0x04, 0x17
        /*004a*/ 	.short	(.L_203 - .L_202)
.L_202:
        /*004c*/ 	.word	0x00000000
        /*0050*/ 	.short	0x0003
        /*0052*/ 	.short	0x0018
        /*0054*/ 	.byte	0x00, 0xf0, 0x21, 0x00


	//----- nvinfo : EIATTR_KPARAM_INFO
	.align		4
.L_203:
        /*0058*/ 	.byte	0x04, 0x17
        /*005a*/ 	.short	(.L_205 - .L_204)
.L_204:
        /*005c*/ 	.word	0x00000000
        /*0060*/ 	.short	0x0002
        /*0062*/ 	.short	0x0010
        /*0064*/ 	.byte	0x00, 0xf0, 0x21, 0x00


	//----- nvinfo : EIATTR_KPARAM_INFO
	.align		4
.L_205:
        /*0068*/ 	.byte	0x04, 0x17
        /*006a*/ 	.short	(.L_207 - .L_206)
.L_206:
        /*006c*/ 	.word	0x00000000
        /*0070*/ 	.short	0x0001
        /*0072*/ 	.short	0x0008
        /*0074*/ 	.byte	0x00, 0xf0, 0x21, 0x00


	//----- nvinfo : EIATTR_KPARAM_INFO
	.align		4
.L_207:
        /*0078*/ 	.byte	0x04, 0x17
        /*007a*/ 	.short	(.L_209 - .L_208)
.L_208:
        /*007c*/ 	.word	0x00000000
        /*0080*/ 	.short	0x0000
        /*0082*/ 	.short	0x0000
        /*0084*/ 	.byte	0x00, 0xf0, 0x21, 0x00


	//----- nvinfo : EIATTR_SPARSE_MMA_MASK
	.align		4
.L_209:
        /*0088*/ 	.byte	0x03, 0x50
        /*008a*/ 	.short	0x0000


	//----- nvinfo : EIATTR_MAXREG_COUNT
	.align		4
        /*008c*/ 	.byte	0x03, 0x1b
        /*008e*/ 	.short	0x00ff


	//----- nvinfo : EIATTR_MERCURY_ISA_VERSION
	.align		4
        /*0090*/ 	.byte	0x03, 0x5f
        /*0092*/ 	.short	0x0101


	//----- nvinfo : EIATTR_EXIT_INSTR_OFFSETS
	.align		4
        /*0094*/ 	.byte	0x04, 0x1c
        /*0096*/ 	.short	(.L_211 - .L_210)


	//   ....[0]....
.L_210:
        /*0098*/ 	.word	0x00000050


	//   ....[1]....
        /*009c*/ 	.word	0x000003c0


	//----- nvinfo : EIATTR_CRS_STACK_SIZE
	.align		4
.L_211:
        /*00a0*/ 	.byte	0x04, 0x1e
        /*00a2*/ 	.short	(.L_213 - .L_212)
.L_212:
        /*00a4*/ 	.word	0x00000000


	//----- nvinfo : EIATTR_CBANK_PARAM_SIZE
	.align		4
.L_213:
        /*00a8*/ 	.byte	0x03, 0x19
        /*00aa*/ 	.short	0x0030


	//----- nvinfo : EIATTR_PARAM_CBANK
	.align		4
        /*00ac*/ 	.byte	0x04, 0x0a
        /*00ae*/ 	.short	(.L_215 - .L_214)
	.align		4
.L_214:
        /*00b0*/ 	.word	index@(.nv.constant0._ZN17fastertransformer17QKTransposeRepeatIfEEvPT_S2_PKS1_S4_iiii)
        /*00b4*/ 	.short	0x0210
        /*00b6*/ 	.short	0x0030


	//----- nvinfo : EIATTR_SW_WAR
	.align		4
.L_215:
        /*00b8*/ 	.byte	0x04, 0x36
        /*00ba*/ 	.short	(.L_217 - .L_216)
.L_216:
        /*00bc*/ 	.word	0x00000008
.L_217:


//--------------------- .nv.info._ZN17fastertransformer24addQKBiasTransposeRepeatIfEEvPT_S2_PKS1_S4_S4_S4_iiii --------------------------
	.section	.nv.info._ZN17fastertransformer24addQKBiasTransposeRepeatIfEEvPT_S2_PKS1_S4_S4_S4_iiii,"",@"SHT_CUDA_INFO"
	.sectionflags	@""
	.align	4


	//----- nvinfo : EIATTR_CUDA_API_VERSION
	.align		4
        /*0000*/ 	.byte	0x04, 0x37
        /*0002*/ 	.short	(.L_219 - .L_218)
.L_218:
        /*0004*/ 	.word	0x00000082


	//----- nvinfo : EIATTR_KPARAM_INFO
	.align		4
.L_219:
        /*0008*/ 	.byte	0x04, 0x17
        /*000a*/ 	.short	(.L_221 - .L_220)
.L_220:
        /*000c*/ 	.word	0x00000000
        /*0010*/ 	.short	0x0009
        /*0012*/ 	.short	0x003c
        /*0014*/ 	.byte	0x00, 0xf0, 0x11, 0x00


	//----- nvinfo : EIATTR_KPARAM_INFO
	.align		4
.L_221:
        /*0018*/ 	.byte	0x04, 0x17
        /*001a*/ 	.short	(.L_223 - .L_222)
.L_222:
        /*001c*/ 	.word	0x00000000
        /*0020*/ 	.short	0x0008
        /*0022*/ 	.short	0x0038
        /*0024*/ 	.byte	0x00, 0xf0, 0x11, 0x00


	//----- nvinfo : EIATTR_KPARAM_INFO
	.align		4
.L_223:
        /*0028*/ 	.byte	0x04, 0x17
        /*002a*/ 	.short	(.L_225 - .L_224)
.L_224:
        /*002c*/ 	.word	0x00000000
        /*0030*/ 	.short	0x0007
        /*0032*/ 	.short	0x0034
        /*0034*/ 	.byte	0x00, 0xf0, 0x11, 0x00


	//----- nvinfo : EIATTR_KPARAM_INFO
	.align		4
.L_225:
        /*0038*/ 	.byte	0x04, 0x17
        /*003a*/ 	.short	(.L_227 - .L_226)
.L_226:
        /*003c*/ 	.word	0x00000000
        /*0040*/ 	.short	0x0006
        /*0042*/ 	.short	0x0030
        /*0044*/ 	.byte	0x00, 0xf0, 0x11, 0x00


	//----- nvinfo : EIATTR_KPARAM_INFO
	.align		4
.L_227:
        /*0048*/ 	.byte	0x04, 0x17
        /*004a*/ 	.short	(.L_229 - .L_228)
.L_228:
        /*004c*/ 	.word	0x00000000
        /*0050*/ 	.short	0x0005
        /*0052*/ 	.short	0x0028
        /*0054*/ 	.byte	0x00, 0xf0, 0x21, 0x00


	//----- nvinfo : EIATTR_KPARAM_INFO
	.align		4
.L_229:
        /*0058*/ 	.byte	0x04, 0x17
        /*005a*/ 	.short	(.L_231 - .L_230)
.L_230:
        /*005c*/ 	.word	0x00000000
        /*0060*/ 	.short	0x0004
        /*0062*/ 	.short	0x0020
        /*0064*/ 	.byte	0x00, 0xf0, 0x21, 0x00


	//----- nvinfo : EIATTR_KPARAM_INFO
	.align		4
.L_231:
        /*0068*/ 	.byte	0x04, 0x17
        /*006a*/ 	.short	(.L_233 - .L_232)
.L_232:
        /*006c*/ 	.word	0x00000000
        /*0070*/ 	.short	0x0003
        /*0072*/ 	.short	0x0018
        /*0074*/ 	.byte	0x00, 0xf0, 0x21, 0x00


	//----- nvinfo : EIATTR_KPARAM_INFO
	.align		4
.L_233:
        /*0078*/ 	.byte	0x04, 0x17
        /*007a*/ 	.short	(.L_235 - .L_234)
.L_234:
        /*007c*/ 	.word	0x00000000
        /*0080*/ 	.short	0x0002
        /*0082*/ 	.short	0x0010
        /*0084*/ 	.byte	0x00, 0xf0, 0x21, 0x00


	//----- nvinfo : EIATTR_KPARAM_INFO
	.align		4
.L_235:
        /*0088*/ 	.byte	0x04, 0x17
        /*008a*/ 	.short	(.L_237 - .L_236)
.L_236:
        /*008c*/ 	.word	0x00000000
        /*0090*/ 	.short	0x0001
        /*0092*/ 	.short	0x0008
        /*0094*/ 	.byte	0x00, 0xf0, 0x21, 0x00


	//----- nvinfo : EIATTR_KPARAM_INFO
	.align		4
.L_237:
        /*0098*/ 	.byte	0x04, 0x17
        /*009a*/ 	.short	(.L_239 - .L_238)
.L_238:
        /*009c*/ 	.word	0x00000000
        /*00a0*/ 	.short	0x0000
        /*00a2*/ 	.short	0x0000
        /*00a4*/ 	.byte	0x00, 0xf0, 0x21, 0x00


	//----- nvinfo : EIATTR_SPARSE_MMA_MASK
	.align		4
.L_239:
        /*00a8*/ 	.byte	0x03, 0x50
        /*00aa*/ 	.short	0x0000


	//----- nvinfo : EIATTR_MAXREG_COUNT
	.align		4
        /*00ac*/ 	.byte	0x03, 0x1b
        /*00ae*/ 	.short	0x00ff


	//----- nvinfo : EIATTR_MERCURY_ISA_VERSION
	.align		4
        /*00b0*/ 	.byte	0x03, 0x5f
        /*00b2*/ 	.short	0x0101


	//----- nvinfo : EIATTR_EXIT_INSTR_OFFSETS
	.align		4
        /*00b4*/ 	.byte	0x04, 0x1c
        /*00b6*/ 	.short	(.L_241 - .L_240)


	//   ....[0]....
.L_240:
        /*00b8*/ 	.word	0x00000050


	//   ....[1]....
        /*00bc*/ 	.word	0x00000440


	//----- nvinfo : EIATTR_CRS_STACK_SIZE
	.align		4
.L_241:
        /*00c0*/ 	.byte	0x04, 0x1e
        /*00c2*/ 	.short	(.L_243 - .L_242)
.L_242:
        /*00c4*/ 	.word	0x00000000


	//----- nvinfo : EIATTR_CBANK_PARAM_SIZE
	.align		4
.L_243:
        /*00c8*/ 	.byte	0x03, 0x19
        /*00ca*/ 	.short	0x0040


	//----- nvinfo : EIATTR_PARAM_CBANK
	.align		4
        /*00cc*/ 	.byte	0x04, 0x0a
        /*00ce*/ 	.short	(.L_245 - .L_244)
	.align		4
.L_244:
        /*00d0*/ 	.word	index@(.nv.constant0._ZN17fastertransformer24addQKBiasTransposeRepeatIfEEvPT_S2_PKS1_S4_S4_S4_iiii)
        /*00d4*/ 	.short	0x0210
        /*00d6*/ 	.short	0x0040


	//----- nvinfo : EIATTR_SW_WAR
	.align		4
.L_245:
        /*00d8*/ 	.byte	0x04, 0x36
        /*00da*/ 	.short	(.L_247 - .L_246)
.L_246:
        /*00dc*/ 	.word	0x00000008
.L_247:


//--------------------- .nv.info._ZN17fastertransformer29disentangled_attention_kernelIaLi64ELi4EEEvPT_S2_PKS1_S4_iii --------------------------
	.section	.nv.info._ZN17fastertransformer29disentangled_attention_kernelIaLi64ELi4EEEvPT_S2_PKS1_S4_iii,"",@"SHT_CUDA_INFO"
	.sectionflags	@""
	.align	4


	//----- nvinfo : EIATTR_CUDA_API_VERSION
	.align		4
        /*0000*/ 	.byte	0x04, 0x37
        /*0002*/ 	.short	(.L_249 - .L_248)
.L_248:
        /*0004*/ 	.word	0x00000082


	//----- nvinfo : EIATTR_KPARAM_INFO
	.align		4
.L_249:
        /*0008*/ 	.byte	0x04, 0x17
        /*000a*/ 	.short	(.L_251 - .L_250)
.L_250:
        /*000c*/ 	.word	0x00000000
        /*0010*/ 	.short	0x0006
        /*0012*/ 	.short	0x0028
        /*0014*/ 	.byte	0x00, 0xf0, 0x11, 0x00


	//----- nvinfo : EIATTR_KPARAM_INFO
	.align		4
.L_251:
        /*0018*/ 	.byte	0x04, 0x17
        /*001a*/ 	.short	(.L_253 - .L_252)
.L_252:
        /*001c*/ 	.word	0x00000000
        /*0020*/ 	.short	0x0005
        /*0022*/ 	.short	0x0024
        /*0024*/ 	.byte	0x00, 0xf0, 0x11, 0x00


	//----- nvinfo : EIATTR_KPARAM_INFO
	.align		4
.L_253:
        /*0028*/ 	.byte	0x04, 0x17
        /*002a*/ 	.short	(.L_255 - .L_254)
.L_254:
        /*002c*/ 	.word	0x00000000
        /*0030*/ 	.short	0x0004
        /*0032*/ 	.short	0x0020
        /*0034*/ 	.byte	0x00, 0xf0, 0x11, 0x00


	//----- nvinfo : EIATTR_KPARAM_INFO
	.align		4
.L_255:
        /*0038*/ 	.byte	0x04, 0x17
        /*003a*/ 	.short	(.L_257 - .L_256)
.L_256:
        /*003c*/ 	.word	0x00000000
        /*0040*/ 	.short	0x0003
        /*0042*/ 	.short	0x0018
        /*0044*/ 	.byte	0x00, 0xf0, 0x21, 0x00


	//----- nvinfo : EIATTR_KPARAM_INFO
	.align		4
.L_257:
        /*0048*/ 	.byte	0x04, 0x17
        /*004a*/ 	.short	(.L_259 - .L_258)
.L_258:
        /*004c*/ 	.word	0x00000000
        /*0050*/ 	.short	0x0002
        /*0052*/ 	.short	0x0010
        /*0054*/ 	.byte	0x00, 0xf0, 0x21, 0x00


	//----- nvinfo : EIATTR_KPARAM_INFO
	.align		4
.L_259:
        /*0058*/ 	.byte	0x04, 0x17
        /*005a*/ 	.short	(.L_261 - .L_260)
.L_260:
        /*005c*/ 	.word	0x00000000
        /*0060*/ 	.short	0x0001
        /*0062*/ 	.short	0x0008
        /*0064*/ 	.byte	0x00, 0xf0, 0x21, 0x00


	//----- nvinfo : EIATTR_KPARAM_INFO
	.align		4
.L_261:
        /*0068*/ 	.byte	0x04, 0x17
        /*006a*/ 	.short	(.L_263 - .L_262)
.L_262:
        /*006c*/ 	.word	0x00000000
        /*0070*/ 	.short	0x0000
        /*0072*/ 	.short	0x0000
        /*0074*/ 	.byte	0x00, 0xf0, 0x21, 0x00


	//----- nvinfo : EIATTR_SPARSE_MMA_MASK
	.align		4
.L_263:
        /*0078*/ 	.byte	0x03, 0x50
        /*007a*/ 	.short	0x0000


	//----- nvinfo : EIATTR_MAXREG_COUNT
	.align		4
        /*007c*/ 	.byte	0x03, 0x1b
        /*007e*/ 	.short	0x00ff


	//----- nvinfo : EIATTR_NUM_BARRIERS
	.align		4
        /*0080*/ 	.byte	0x02, 0x4c
        /*0082*/ 	.byte	0x01
	.zero		1


	//----- nvinfo : EIATTR_EXTERNS
	.align		4
        /*0084*/ 	.byte	0x04, 0x0f
        /*0086*/ 	.short	(.L_265 - .L_264)


	//   ....[0]....
	.align		4
.L_264:
        /*0088*/ 	.word	index@(__assertfail)


	//----- nvinfo : EIATTR_MERCURY_ISA_VERSION
	.align		4
.L_265:
        /*008c*/ 	.byte	0x03, 0x5f
        /*008e*/ 	.short	0x0101


	//----- nvinfo : EIATTR_SYSCALL_OFFSETS
	.align		4
        /*0090*/ 	.byte	0x04, 0x46
        /*0092*/ 	.short	(.L_267 - .L_266)


	//   ....[0]....
.L_266:
        /*0094*/ 	.word	0x00000250


	//----- nvinfo : EIATTR_EXIT_INSTR_OFFSETS
	.align		4
.L_267:
        /*0098*/ 	.byte	0x04, 0x1c
        /*009a*/ 	.short	(.L_269 - .L_268)


	//   ....[0]....
.L_268:
        /*009c*/ 	.word	0x000022c0


	//   ....[1]....
        /*00a0*/ 	.word	0x000025e0


	//   ....[2]....
        /*00a4*/ 	.word	0x00002870


	//   ....[3]....
        /*00a8*/ 	.word	0x00002b00


	//   ....[4]....
        /*00ac*/ 	.word	0x00002d90


	//   ....[5]....
        /*00b0*/ 	.word	0x00003020


	//   ....[6]....
        /*00b4*/ 	.word	0x000032b0


	//   ....[7]....
        /*00b8*/ 	.word	0x00003540


	//   ....[8]....
        /*00bc*/ 	.word	0x000037d0


	//   ....[9]....
        /*00c0*/ 	.word	0x00003a60


	//   ....[10]....
        /*00c4*/ 	.word	0x00003cf0


	//   ....[11]....
        /*00c8*/ 	.word	0x00003f80


	//   ....[12]....
        /*00cc*/ 	.word	0x00004210


	//   ....[13]....
        /*00d0*/ 	.word	0x000044a0


	//   ....[14]....
        /*00d4*/ 	.word	0x00004730


	//   ....[15]....
        /*00d8*/ 	.word	0x000049c0


	//   ....[16]....
        /*00dc*/ 	.word	0x00004c30


	//----- nvinfo : EIATTR_CRS_STACK_SIZE
	.align		4
.L_269:
        /*00e0*/ 	.byte	0x04, 0x1e
        /*00e2*/ 	.short	(.L_271 - .L_270)
.L_270:
        /*00e4*/ 	.word	0x00000000


	//----- nvinfo : EIATTR_CBANK_PARAM_SIZE
	.align		4
.L_271:
        /*00e8*/ 	.byte	0x03, 0x19
        /*00ea*/ 	.short	0x002c


	//----- nvinfo : EIATTR_PARAM_CBANK
	.align		4
        /*00ec*/ 	.byte	0x04, 0x0a
        /*00ee*/ 	.short	(.L_273 - .L_272)
	.align		4
.L_272:
        /*00f0*/ 	.word	index@(.nv.constant0._ZN17fastertransformer29disentangled_attention_kernelIaLi64ELi4EEEvPT_S2_PKS1_S4_iii)
        /*00f4*/ 	.short	0x0210
        /*00f6*/ 	.short	0x002c


	//----- nvinfo : EIATTR_SW_WAR
	.align		4
.L_273:
        /*00f8*/ 	.byte	0x04, 0x36
        /*00fa*/ 	.short	(.L_275 - .L_274)
.L_274:
        /*00fc*/ 	.word	0x00000008
.L_275:


//--------------------- .nv.info._ZN17fastertransformer29disentangled_attention_kernelIaLi32ELi8EEEvPT_S2_PKS1_S4_iii --------------------------
	.section	.nv.info._ZN17fastertransformer29disentangled_attention_kernelIaLi32ELi8EEEvPT_S2_PKS1_S4_iii,"",@"SHT_CUDA_INFO"
	.sectionflags	@""
	.align	4


	//----- nvinfo : EIATTR_CUDA_API_VERSION
	.align		4
        /*0000*/ 	.byte	0x04, 0x37
        /*0002*/ 	.short	(.L_277 - .L_276)
.L_276:
        /*0004*/ 	.word	0x00000082


	//----- nvinfo : EIATTR_KPARAM_INFO
	.align		4
.L_277:
        /*0008*/ 	.byte	0x04, 0x17
        /*000a*/ 	.short	(.L_279 - .L_278)
.L_278:
        /*000c*/ 	.word	0x00000000
        /*0010*/ 	.short	0x0006
        /*0012*/ 	.short	0x0028
        /*0014*/ 	.byte	0x00, 0xf0, 0x11, 0x00


	//----- nvinfo : EIATTR_KPARAM_INFO
	.align		4
.L_279:
        /*0018*/ 	.byte	0x04, 0x17
        /*001a*/ 	.short	(.L_281 - .L_280)
.L_280:
        /*001c*/ 	.word	0x00000000
        /*0020*/ 	.short	0x0005
        /*0022*/ 	.short	0x0024
        /*0024*/ 	.byte	0x00, 0xf0, 0x11, 0x00


	//----- nvinfo : EIATTR_KPARAM_INFO
	.align		4
.L_281:
        /*0028*/ 	.byte	0x04, 0x17
        /*002a*/ 	.short	(.L_283 - .L_282)
.L_282:
        /*002c*/ 	.word	0x00000000
        /*0030*/ 	.short	0x0004
        /*0032*/ 	.short	0x0020
        /*0034*/ 	.byte	0x00, 0xf0, 0x11, 0x00


	//----- nvinfo : EIATTR_KPARAM_INFO
	.align		4
.L_283:
        /*0038*/ 	.byte	0x04, 0x17
        /*003a*/ 	.short	(.L_285 - .L_284)
.L_284:
        /*003c*/ 	.word	0x00000000
        /*0040*/ 	.short	0x0003
        /*0042*/ 	.short	0x0018
        /*0044*/ 	.byte	0x00, 0xf0, 0x21, 0x00


	//----- nvinfo : EIATTR_KPARAM_INFO
	.align		4
.L_285:
        /*0048*/ 	.byte	0x04, 0x17
        /*004a*/ 	.short	(.L_287 - .L_286)
.L_286:
        /*004c*/ 	.word	0x00000000
        /*0050*/ 	.short	0x0002
        /*0052*/ 	.short	0x0010
        /*0054*/ 	.byte	0x00, 0xf0, 0x21, 0x00


	//----- nvinfo : EIATTR_KPARAM_INFO
	.align		4
.L_287:
        /*0058*/ 	.byte	0x04, 0x17
        /*005a*/ 	.short	(.L_289 - .L_288)
.L_288:
        /*005c*/ 	.word	0x00000000
        /*0060*/ 	.short	0x0001
        /*0062*/ 	.short	0x0008
        /*0064*/ 	.byte	0x00, 0xf0, 0x21, 0x00


	//----- nvinfo : EIATTR_KPARAM_INFO
	.align		4
.L_289:
        /*0068*/ 	.byte	0x04, 0x17
        /*006a*/ 	.short	(.L_291 - .L_290)
.L_290:
        /*006c*/ 	.word	0x00000000
        /*0070*/ 	.short	0x0000
        /*0072*/ 	.short	0x0000
        /*0074*/ 	.byte	0x00, 0xf0, 0x21, 0x00


	//----- nvinfo : EIATTR_SPARSE_MMA_MASK
	.align		4
.L_291:
        /*0078*/ 	.byte	0x03, 0x50
        /*007a*/ 	.short	0x0000


	//----- nvinfo : EIATTR_MAXREG_COUNT
	.align		4
        /*007c*/ 	.byte	0x03, 0x1b
        /*007e*/ 	.short	0x00ff


	//----- nvinfo : EIATTR_NUM_BARRIERS
	.align		4
        /*0080*/ 	.byte	0x02, 0x4c
        /*0082*/ 	.byte	0x01
	.zero		1


	//----- nvinfo : EIATTR_EXTERNS
	.align		4
        /*0084*/ 	.byte	0x04, 0x0f
        /*0086*/ 	.short	(.L_293 - .L_292)


	//   ....[0]....
	.align		4
.L_292:
        /*0088*/ 	.word	index@(__assertfail)


	//----- nvinfo : EIATTR_MERCURY_ISA_VERSION
	.align		4
.L_293:
        /*008c*/ 	.byte	0x03, 0x5f
        /*008e*/ 	.short	0x0101


	//----- nvinfo : EIATTR_SYSCALL_OFFSETS
	.align		4
        /*0090*/ 	.byte	0x04, 0x46
        /*0092*/ 	.short	(.L_295 - .L_294)


	//   ....[0]....
.L_294:
        /*0094*/ 	.word	0x00000250


	//----- nvinfo : EIATTR_EXIT_INSTR_OFFSETS
	.align		4
.L_295:
        /*0098*/ 	.byte	0x04, 0x1c
        /*009a*/ 	.short	(.L_297 - .L_296)


	//   ....[0]....
.L_296:
        /*009c*/ 	.word	0x00000c40


	//   ....[1]....
        /*00a0*/ 	.word	0x00000f60


	//   ....[2]....
        /*00a4*/ 	.word	0x000011f0


	//   ....[3]....
        /*00a8*/ 	.word	0x00001480


	//   ....[4]....
        /*00ac*/ 	.word	0x000016f0


	//----- nvinfo : EIATTR_CRS_STACK_SIZE
	.align		4
.L_297:
        /*00b0*/ 	.byte	0x04, 0x1e
        /*00b2*/ 	.short	(.L_299 - .L_298)
.L_298:
        /*00b4*/ 	.word	0x00000000


	//----- nvinfo : EIATTR_CBANK_PARAM_SIZE
	.align		4
.L_299:
        /*00b8*/ 	.byte	0x03, 0x19
        /*00ba*/ 	.short	0x002c


	//----- nvinfo : EIATTR_PARAM_CBANK
	.align		4
        /*00bc*/ 	.byte	0x04, 0x0a
        /*00be*/ 	.short	(.L_301 - .L_300)
	.align		4
.L_300:
        /*00c0*/ 	.word	index@(.nv.constant0._ZN17fastertransformer29disentangled_attention_kernelIaLi32ELi8EEEvPT_S2_PKS1_S4_iii)
        /*00c4*/ 	.short	0x0210
        /*00c6*/ 	.short	0x002c


	//----- nvinfo : EIATTR_SW_WAR
	.align		4
.L_301:
        /*00c8*/ 	.byte	0x04, 0x36
        /*00ca*/ 	.short	(.L_303 - .L_302)
.L_302:
        /*00cc*/ 	.word	0x00000008
.L_303:


//--------------------- .nv.info._ZN17fastertransformer29disentangled_attention_kernelI6__halfLi64ELi4EEEvPT_S3_PKS2_S5_iii --------------------------
	.section	.nv.info._ZN17fastertransformer29disentangled_attention_kernelI6__halfLi64ELi4EEEvPT_S3_PKS2_S5_iii,"",@"SHT_CUDA_INFO"
	.sectionflags	@""
	.align	4


	//----- nvinfo : EIATTR_CUDA_API_VERSION
	.align		4
        /*0000*/ 	.byte	0x04, 0x37
        /*0002*/ 	.short	(.L_305 - .L_304)
.L_304:
        /*0004*/ 	.word	0x00000082


	//----- nvinfo : EIATTR_KPARAM_INFO
	.align		4
.L_305:
        /*0008*/ 	.byte	0x04, 0x17
        /*000a*/ 	.short	(.L_307 - .L_306)
.L_306:
        /*000c*/ 	.word	0x00000000
        /*0010*/ 	.short	0x0006
        /*0012*/ 	.short	0x0028
        /*0014*/ 	.byte	0x00, 0xf0, 0x11, 0x00


	//----- nvinfo : EIATTR_KPARAM_INFO
	.align		4
.L_307:
        /*0018*/ 	.byte	0x04, 0x17
        /*001a*/ 	.short	(.L_309 - .L_308)
.L_308:
        /*001c*/ 	.word	0x00000000
        /*0020*/ 	.short	0x0005
        /*0022*/ 	.short	0x0024
        /*0024*/ 	.byte	0x00, 0xf0, 0x11, 0x00


	//----- nvinfo : EIATTR_KPARAM_INFO
	.align		4
.L_309:
        /*0028*/ 	.byte	0x04, 0x17
        /*002a*/ 	.short	(.L_311 - .L_310)
.L_310:
        /*002c*/ 	.word	0x00000000
        /*0030*/ 	.short	0x0004
        /*0032*/ 	.short	0x0020
        /*0034*/ 	.byte	0x00, 0xf0, 0x11, 0x00


	//----- nvinfo : EIATTR_KPARAM_INFO
	.align		4
.L_311:
        /*0038*/ 	.byte	0x04, 0x17
        /*003a*/ 	.short	(.L_313 - .L_312)
.L_312:
        /*003c*/ 	.word	0x00000000
        /*0040*/ 	.short	0x0003
        /*0042*/ 	.short	0x0018
        /*0044*/ 	.byte	0x00, 0xf0, 0x21, 0x00


	//----- nvinfo : EIATTR_KPARAM_INFO
	.align		4
.L_313:
        /*0048*/ 	.byte	0x04, 0x17
        /*004a*/ 	.short	(.L_315 - .L_314)
.L_314:
        /*004c*/ 	.word	0x00000000
        /*0050*/ 	.short	0x0002
        /*0052*/ 	.short	0x0010
        /*0054*/ 	.byte	0x00, 0xf0, 0x21, 0x00


	//----- nvinfo : EIATTR_KPARAM_INFO
	.align		4
.L_315:
        /*0058*/ 	.byte	0x04, 0x17
        /*005a*/ 	.short	(.L_317 - .L_316)
.L_316:
        /*005c*/ 	.word	0x00000000
        /*0060*/ 	.short	0x0001
        /*0062*/ 	.short	0x0008
        /*0064*/ 	.byte	0x00, 0xf0, 0x21, 0x00


	//----- nvinfo : EIATTR_KPARAM_INFO
	.align		4
.L_317:
        /*0068*/ 	.byte	0x04, 0x17
        /*006a*/ 	.short	(.L_319 - .L_318)
.L_318:
        /*006c*/ 	.word	0x00000000
        /*0070*/ 	.short	0x0000
        /*0072*/ 	.short	0x0000
        /*0074*/ 	.byte	0x00, 0xf0, 0x21, 0x00


	//----- nvinfo : EIATTR_SPARSE_MMA_MASK
	.align		4
.L_319:
        /*0078*/ 	.byte	0x03, 0x50
        /*007a*/ 	.short	0x0000


	//----- nvinfo : EIATTR_MAXREG_COUNT
	.align		4
        /*007c*/ 	.byte	0x03, 0x1b
        /*007e*/ 	.short	0x00ff


	//----- nvinfo : EIATTR_NUM_BARRIERS
	.align		4
        /*0080*/ 	.byte	0x02, 0x4c
        /*0082*/ 	.byte	0x01
	.zero		1


	//----- nvinfo : EIATTR_EXTERNS
	.align		4
        /*0084*/ 	.byte	0x04, 0x0f
        /*0086*/ 	.short	(.L_321 - .L_320)


	//   ....[0]....
	.align		4
.L_320:
        /*0088*/ 	.word	index@(__assertfail)


	//----- nvinfo : EIATTR_MERCURY_ISA_VERSION
	.align		4
.L_321:
        /*008c*/ 	.byte	0x03, 0x5f
        /*008e*/ 	.short	0x0101


	//----- nvinfo : EIATTR_SYSCALL_OFFSETS
	.align		4
        /*0090*/ 	.byte	0x04, 0x46
        /*0092*/ 	.short	(.L_323 - .L_322)


	//   ....[0]....
.L_322:
        /*0094*/ 	.word	0x00000250


	//----- nvinfo : EIATTR_EXIT_INSTR_OFFSETS
	.align		4
.L_323:
        /*0098*/ 	.byte	0x04, 0x1c
        /*009a*/ 	.short	(.L_325 - .L_324)


	//   ....[0]....
.L_324:
        /*009c*/ 	.word	0x000021c0


	//   ....[1]....
        /*00a0*/ 	.word	0x000024b0


	//   ....[2]....
        /*00a4*/ 	.word	0x00002770


	//   ....[3]....
        /*00a8*/ 	.word	0x00002a00


	//   ....[4]....
        /*00ac*/ 	.word	0x00002c90


	//   ....[5]....
        /*00b0*/ 	.word	0x00002f20


	//   ....[6]....
        /*00b4*/ 	.word	0x000031b0


	//   ....[7]....
        /*00b8*/ 	.word	0x00003440


	//   ....[8]....
        /*00bc*/ 	.word	0x000036d0


	//   ....[9]....
        /*00c0*/ 	.word	0x00003960


	//   ....[10]....
        /*00c4*/ 	.word	0x00003bf0


	//   ....[11]....
        /*00c8*/ 	.word	0x00003e80


	//   ....[12]....
        /*00cc*/ 	.word	0x00004110


	//   ....[13]....
        /*00d0*/ 	.word	0x000043a0


	//   ....[14]....
        /*00d4*/ 	.word	0x00004630


	//   ....[15]....
        /*00d8*/ 	.word	0x000048c0


	//   ....[16]....
        /*00dc*/ 	.word	0x00004b30


	//----- nvinfo : EIATTR_CRS_STACK_SIZE
	.align		4
.L_325:
        /*00e0*/ 	.byte	0x04, 0x1e
        /*00e2*/ 	.short	(.L_327 - .L_326)
.L_326:
        /*00e4*/ 	.word	0x00000000


	//----- nvinfo : EIATTR_CBANK_PARAM_SIZE
	.align		4
.L_327:
        /*00e8*/ 	.byte	0x03, 0x19
        /*00ea*/ 	.short	0x002c


	//----- nvinfo : EIATTR_PARAM_CBANK
	.align		4
        /*00ec*/ 	.byte	0x04, 0x0a
        /*00ee*/ 	.short	(.L_329 - .L_328)
	.align		4
.L_328:
        /*00f0*/ 	.word	index@(.nv.constant0._ZN17fastertransformer29disentangled_attention_kernelI6__halfLi64ELi4EEEvPT_S3_PKS2_S5_iii)
        /*00f4*/ 	.short	0x0210
        /*00f6*/ 	.short	0x002c


	//----- nvinfo : EIATTR_SW_WAR
	.align		4
.L_329:
        /*00f8*/ 	.byte	0x04, 0x36
        /*00fa*/ 	.short	(.L_331 - .L_330)
.L_330:
        /*00fc*/ 	.word	0x00000008
.L_331:


//--------------------- .nv.info._ZN17fastertransformer29disentangled_attention_kernelI6__halfLi32ELi8EEEvPT_S3_PKS2_S5_iii --------------------------
	.section	.nv.info._ZN17fastertransformer29disentangled_attention_kernelI6__halfLi32ELi8EEEvPT_S3_PKS2_S5_iii,"",@"SHT_CUDA_INFO"
	.sectionflags	@""
	.align	4


	//----- nvinfo : EIATTR_CUDA_API_VERSION
	.align		4
        /*0000*/ 	.byte	0x04, 0x37
        /*0002*/ 	.short	(.L_333 - .L_332)
.L_332:
        /*0004*/ 	.word	0x00000082


	//----- nvinfo : EIATTR_KPARAM_INFO
	.align		4
.L_333:
        /*0008*/ 	.byte	0x04, 0x17
        /*000a*/ 	.short	(.L_335 - .L_334)
.L_334:
        /*000c*/ 	.word	0x00000000
        /*0010*/ 	.short	0x0006
        /*0012*/ 	.short	0x0028
        /*0014*/ 	.byte	0x00, 0xf0, 0x11, 0x00


	//----- nvinfo : EIATTR_KPARAM_INFO
	.align		4
.L_335:
        /*0018*/ 	.byte	0x04, 0x17
        /*001a*/ 	.short	(.L_337 - .L_336)
.L_336:
        /*001c*/ 	.word	0x00000000
        /*0020*/ 	.short	0x0005
        /*0022*/ 	.short	0x0024
        /*0024*/ 	.byte	0x00, 0xf0, 0x11, 0x00


	//----- nvinfo : EIATTR_KPARAM_INFO
	.align		4
.L_337:
        /*0028*/ 	.byte	0x04, 0x17
        /*002a*/ 	.short	(.L_339 - .L_338)
.L_338:
        /*002c*/ 	.word	0x00000000
        /*0030*/ 	.short	0x0004
        /*0032*/ 	.short	0x0020
        /*0034*/ 	.byte	0x00, 0xf0, 0x11, 0x00


	//----- nvinfo : EIATTR_KPARAM_INFO
	.align		4
.L_339:
        /*0038*/ 	.byte	0x04, 0x17
        /*003a*/ 	.short	(.L_341 - .L_340)
.L_340:
        /*003c*/ 	.word	0x00000000
        /*0040*/ 	.short	0x0003
        /*0042*/ 	.short	0x0018
        /*0044*/ 	.byte	0x00, 0xf0, 0x21, 0x00


	//----- nvinfo : EIATTR_KPARAM_INFO
	.align		4
.L_341:
        /*0048*/ 	.byte	0x04, 0x17
        /*004a*/ 	.short	(.L_343 - .L_342)
.L_342:
        /*004c*/ 	.word	0x00000000
        /*0050*/ 	.short	0x0002
        /*0052*/ 	.short	0x0010
        /*0054*/ 	.byte	0x00, 0xf0, 0x21, 0x00


	//----- nvinfo : EIATTR_KPARAM_INFO
	.align		4
.L_343:
        /*0058*/ 	.byte	0x04, 0x17
        /*005a*/ 	.short	(.L_345 - .L_344)
.L_344:
        /*005c*/ 	.word	0x00000000
        /*0060*/ 	.short	0x0001
        /*0062*/ 	.short	0x0008
        /*0064*/ 	.byte	0x00, 0xf0, 0x21, 0x00


	//----- nvinfo : EIATTR_KPARAM_INFO
	.align		4
.L_345:
        /*0068*/ 	.byte	0x04, 0x17
        /*006a*/ 	.short	(.L_347 - .L_346)
.L_346:
        /*006c*/ 	.word	0x00000000
        /*0070*/ 	.short	0x0000
        /*0072*/ 	.short	0x0000
        /*0074*/ 	.byte	0x00, 0xf0, 0x21, 0x00


	//----- nvinfo : EIATTR_SPARSE_MMA_MASK
	.align		4
.L_347:
        /*0078*/ 	.byte	0x03, 0x50
        /*007a*/ 	.short	0x0000


	//----- nvinfo : EIATTR_MAXREG_COUNT
	.align		4
        /*007c*/ 	.byte	0x03, 0x1b
        /*007e*/ 	.short	0x00ff


	//----- nvinfo : EIATTR_NUM_BARRIERS
	.align		4
        /*0080*/ 	.byte	0x02, 0x4c
        /*0082*/ 	.byte	0x01
	.zero		1


	//----- nvinfo : EIATTR_EXTERNS
	.align		4
        /*0084*/ 	.byte	0x04, 0x0f
        /*0086*/ 	.short	(.L_349 - .L_348)


	//   ....[0]....
	.align		4
.L_348:
        /*0088*/ 	.word	index@(__assertfail)


	//----- nvinfo : EIATTR_MERCURY_ISA_VERSION
	.align		4
.L_349:
        /*008c*/ 	.byte	0x03, 0x5f
        /*008e*/ 	.short	0x0101


	//----- nvinfo : EIATTR_SYSCALL_OFFSETS
	.align		4
        /*0090*/ 	.byte	0x04, 0x46
        /*0092*/ 	.short	(.L_351 - .L_350)


	//   ....[0]....
.L_350:
        /*0094*/ 	.word	0x00000250


	//----- nvinfo : EIATTR_EXIT_INSTR_OFFSETS
	.align		4
.L_351:
        /*0098*/ 	.byte	0x04, 0x1c
        /*009a*/ 	.short	(.L_353 - .L_352)


	//   ....[0]....
.L_352:
        /*009c*/ 	.word	0x00000c00


	//   ....[1]....
        /*00a0*/ 	.word	0x00000ef0


	//   ....[2]....
        /*00a4*/ 	.word	0x000011b0


	//   ....[3]....
        /*00a8*/ 	.word	0x00001430


	//   ....[4]....
        /*00ac*/ 	.word	0x00001690


	//----- nvinfo : EIATTR_CRS_STACK_SIZE
	.align		4
.L_353:
        /*00b0*/ 	.byte	0x04, 0x1e
        /*00b2*/ 	.short	(.L_355 - .L_354)
.L_354:
        /*00b4*/ 	.word	0x00000000


	//----- nvinfo : EIATTR_CBANK_PARAM_SIZE
	.align		4
.L_355:
        /*00b8*/ 	.byte	0x03, 0x19
        /*00ba*/ 	.short	0x002c


	//----- nvinfo : EIATTR_PARAM_CBANK
	.align		4
        /*00bc*/ 	.byte	0x04, 0x0a
        /*00be*/ 	.short	(.L_357 - .L_356)
	.align		4
.L_356:
        /*00c0*/ 	.word	index@(.nv.constant0._ZN17fastertransformer29disentangled_attention_kernelI6__halfLi32ELi8EEEvPT_S3_PKS2_S5_iii)
        /*00c4*/ 	.short	0x0210
        /*00c6*/ 	.short	0x002c


	//----- nvinfo : EIATTR_SW_WAR
	.align		4
.L_357:
        /*00c8*/ 	.byte	0x04, 0x36
        /*00ca*/ 	.short	(.L_359 - .L_358)
.L_358:
        /*00cc*/ 	.word	0x00000008
.L_359:


//--------------------- .nv.info._ZN17fastertransformer29disentangled_attention_kernelIfLi64ELi4EEEvPT_S2_PKS1_S4_iii --------------------------
	.section	.nv.info._ZN17fastertransformer29disentangled_attention_kernelIfLi64ELi4EEEvPT_S2_PKS1_S4_iii,"",@"SHT_CUDA_INFO"
	.sectionflags	@""
	.align	4


	//----- nvinfo : EIATTR_CUDA_API_VERSION
	.align		4
        /*0000*/ 	.byte	0x04, 0x37
        /*0002*/ 	.short	(.L_361 - .L_360)
.L_360:
        /*0004*/ 	.word	0x00000082


	//----- nvinfo : EIATTR_KPARAM_INFO
	.align		4
.L_361:
        /*0008*/ 	.byte	0x04, 0x17
        /*000a*/ 	.short	(.L_363 - .L_362)
.L_362:
        /*000c*/ 	.word	0x00000000
        /*0010*/ 	.short	0x0006
        /*0012*/ 	.short	0x0028
        /*0014*/ 	.byte	0x00, 0xf0, 0x11, 0x00


	//----- nvinfo : EIATTR_KPARAM_INFO
	.align		4
.L_363:
        /*0018*/ 	.byte	0x04, 0x17
        /*001a*/ 	.short	(.L_365 - .L_364)
.L_364:
        /*001c*/ 	.word	0x00000000
        /*0020*/ 	.short	0x0005
        /*0022*/ 	.short	0x0024
        /*0024*/ 	.byte	0x00, 0xf0, 0x11, 0x00


	//----- nvinfo : EIATTR_KPARAM_INFO
	.align		4
.L_365:
        /*0028*/ 	.byte	0x04, 0x17
        /*002a*/ 	.short	(.L_367 - .L_366)
.L_366:
        /*002c*/ 	.word	0x00000000
        /*0030*/ 	.short	0x0004
        /*0032*/ 	.short	0x0020
        /*0034*/ 	.byte	0x00, 0xf0, 0x11, 0x00


	//----- nvinfo : EIATTR_KPARAM_INFO
	.align		4
.L_367:
        /*0038*/ 	.byte	0x04, 0x17
        /*003a*/ 	.short	(.L_369 - .L_368)
.L_368:
        /*003c*/ 	.word	0x00000000
        /*0040*/ 	.short	0x0003
        /*0042*/ 	.short	0x0018
        /*0044*/ 	.byte	0x00, 0xf0, 0x21, 0x00


	//----- nvinfo : EIATTR_KPARAM_INFO
	.align		4
.L_369:
        /*0048*/ 	.byte	0x04, 0x17
        /*004a*/ 	.short	(.L_371 - .L_370)
.L_370:
        /*004c*/ 	.word	0x00000000
        /*0050*/ 	.short	0x0002
        /*0052*/ 	.short	0x0010
        /*0054*/ 	.byte	0x00, 0xf0, 0x21, 0x00


	//----- nvinfo : EIATTR_KPARAM_INFO
	.align		4
.L_371:
        /*0058*/ 	.byte	0x04, 0x17
        /*005a*/ 	.short	(.L_373 - .L_372)
.L_372:
        /*005c*/ 	.word	0x00000000
        /*0060*/ 	.short	0x0001
        /*0062*/ 	.short	0x0008
        /*0064*/ 	.byte	0x00, 0xf0, 0x21, 0x00


	//----- nvinfo : EIATTR_KPARAM_INFO
	.align		4
.L_373:
        /*0068*/ 	.byte	0x04, 0x17
        /*006a*/ 	.short	(.L_375 - .L_374)
.L_374:
        /*006c*/ 	.word	0x00000000
        /*0070*/ 	.short	0x0000
        /*0072*/ 	.short	0x0000
        /*0074*/ 	.byte	0x00, 0xf0, 0x21, 0x00


	//----- nvinfo : EIATTR_SPARSE_MMA_MASK
	.align		4
.L_375:
        /*0078*/ 	.byte	0x03, 0x50
        /*007a*/ 	.short	0x0000


	//----- nvinfo : EIATTR_MAXREG_COUNT
	.align		4
        /*007c*/ 	.byte	0x03, 0x1b
        /*007e*/ 	.short	0x00ff


	//----- nvinfo : EIATTR_NUM_BARRIERS
	.align		4
        /*0080*/ 	.byte	0x02, 0x4c
        /*0082*/ 	.byte	0x01
	.zero		1


	//----- nvinfo : EIATTR_EXTERNS
	.align		4
        /*0084*/ 	.byte	0x04, 0x0f
        /*0086*/ 	.short	(.L_377 - .L_376)


	//   ....[0]....
	.align		4
.L_376:
        /*0088*/ 	.word	index@(__assertfail)


	//----- nvinfo : EIATTR_MERCURY_ISA_VERSION
	.align		4
.L_377:
        /*008c*/ 	.byte	0x03, 0x5f
        /*008e*/ 	.short	0x0101


	//----- nvinfo : EIATTR_SYSCALL_OFFSETS
	.align		4
        /*0090*/ 	.byte	0x04, 0x46
        /*0092*/ 	.short	(.L_379 - .L_378)


	//   ....[0]....
.L_378:
        /*0094*/ 	.word	0x00000250


	//----- nvinfo : EIATTR_EXIT_INSTR_OFFSETS
	.align		4
.L_379:
        /*0098*/ 	.byte	0x04, 0x1c
        /*009a*/ 	.short	(.L_381 - .L_380)


	//   ....[0]....
.L_380:
        /*009c*/ 	.word	0x000021c0


	//   ....[1]....
        /*00a0*/ 	.word	0x000024b0


	//   ....[2]....
        /*00a4*/ 	.word	0x00002770


	//   ....[3]....
        /*00a8*/ 	.word	0x00002a00


	//   ....[4]....
        /*00ac*/ 	.word	0x00002c90


	//   ....[5]....
        /*00b0*/ 	.word	0x00002f20


	//   ....[6]....
        /*00b4*/ 	.word	0x000031b0


	//   ....[7]....
        /*00b8*/ 	.word	0x00003440


	//   ....[8]....
        /*00bc*/ 	.word	0x000036d0


	//   ....[9]....
        /*00c0*/ 	.word	0x00003960


	//   ....[10]....
        /*00c4*/ 	.word	0x00003bf0


	//   ....[11]....
        /*00c8*/ 	.word	0x00003e80


	//   ....[12]....
        /*00cc*/ 	.word	0x00004110


	//   ....[13]....
        /*00d0*/ 	.word	0x000043a0


	//   ....[14]....
        /*00d4*/ 	.word	0x00004630


	//   ....[15]....
        /*00d8*/ 	.word	0x000048c0


	//   ....[16]....
        /*00dc*/ 	.word	0x00004b30


	//----- nvinfo : EIATTR_CRS_STACK_SIZE
	.align		4
.L_381:
        /*00e0*/ 	.byte	0x04, 0x1e
        /*00e2*/ 	.short	(.L_383 - .L_382)
.L_382:
        /*00e4*/ 	.word	0x00000000


	//----- nvinfo : EIATTR_CBANK_PARAM_SIZE
	.align		4
.L_383:
        /*00e8*/ 	.byte	0x03, 0x19
        /*00ea*/ 	.short	0x002c


	//----- nvinfo : EIATTR_PARAM_CBANK
	.align		4
        /*00ec*/ 	.byte	0x04, 0x0a
        /*00ee*/ 	.short	(.L_385 - .L_384)
	.align		4
.L_384:
        /*00f0*/ 	.word	index@(.nv.constant0._ZN17fastertransformer29disentangled_attention_kernelIfLi64ELi4EEEvPT_S2_PKS1_S4_iii)
        /*00f4*/ 	.short	0x0210
        /*00f6*/ 	.short	0x002c


	//----- nvinfo : EIATTR_SW_WAR
	.align		4
.L_385:
        /*00f8*/ 	.byte	0x04, 0x36
        /*00fa*/ 	.short	(.L_387 - .L_386)
.L_386:
        /*00fc*/ 	.word	0x00000008
.L_387:


//--------------------- .nv.info._ZN17fastertransformer29disentangled_attention_kernelIfLi32ELi8EEEvPT_S2_PKS1_S4_iii --------------------------
	.section	.nv.info._ZN17fastertransformer29disentangled_attention_kernelIfLi32ELi8EEEvPT_S2_PKS1_S4_iii,"",@"SHT_CUDA_INFO"
	.sectionflags	@""
	.align	4


	//----- nvinfo : EIATTR_CUDA_API_VERSION
	.align		4
        /*0000*/ 	.byte	0x04, 0x37
        /*0002*/ 	.short	(.L_389 - .L_388)
.L_388:
        /*0004*/ 	.word	0x00000082


	//----- nvinfo : EIATTR_KPARAM_INFO
	.align		4
.L_389:
        /*0008*/ 	.byte	0x04, 0x17
        /*000a*/ 	.short	(.L_391 - .L_390)
.L_390:
        /*000c*/ 	.word	0x00000000
        /*0010*/ 	.short	0x0006
        /*0012*/ 	.short	0x0028
        /*0014*/ 	.byte	0x00, 0xf0, 0x11, 0x00


	//----- nvinfo : EIATTR_KPARAM_INFO
	.align		4
.L_391:
        /*0018*/ 	.byte	0x04, 0x17
        /*001a*/ 	.short	(.L_393 - .L_392)
.L_392:
        /*001c*/ 	.word	0x00000000
        /*0020*/ 	.short	0x0005
        /*0022*/ 	.short	0x0024
        /*0024*/ 	.byte	0x00, 0xf0, 0x11, 0x00


	//----- nvinfo : EIATTR_KPARAM_INFO
	.align		4
.L_393:
        /*0028*/ 	.byte	0x04, 0x17
        /*002a*/ 	.short	(.L_395 - .L_394)
.L_394:
        /*002c*/ 	.word	0x00000000
        /*0030*/ 	.short	0x0004
        /*0032*/ 	.short	0x0020
        /*0034*/ 	.byte	0x00, 0xf0, 0x11, 0x00


	//----- nvinfo : EIATTR_KPARAM_INFO
	.align		4
.L_395:
        /*0038*/ 	.byte	0x04, 0x17
        /*003a*/ 	.short	(.L_397 - .L_396)
.L_396:
        /*003c*/ 	.word	0x00000000
        /*0040*/ 	.short	0x0003
        /*0042*/ 	.short	0x0018
        /*0044*/ 	.byte	0x00, 0xf0, 0x21, 0x00


	//----- nvinfo : EIATTR_KPARAM_INFO
	.align		4
.L_397:
        /*0048*/ 	.byte	0x04, 0x17
        /*004a*/ 	.short	(.L_399 - .L_398)
.L_398:
        /*004c*/ 	.word	0x00000000
        /*0050*/ 	.short	0x0002
        /*0052*/ 	.short	0x0010
        /*0054*/ 	.byte	0x00, 0xf0, 0x21, 0x00


	//----- nvinfo : EIATTR_KPARAM_INFO
	.align		4
.L_399:
        /*0058*/ 	.byte	0x04, 0x17
        /*005a*/ 	.short	(.L_401 - .L_400)
.L_400:
        /*005c*/ 	.word	0x00000000
        /*0060*/ 	.short	0x0001
        /*0062*/ 	.short	0x0008
        /*0064*/ 	.byte	0x00, 0xf0, 0x21, 0x00


	//----- nvinfo : EIATTR_KPARAM_INFO
	.align		4
.L_401:
        /*0068*/ 	.byte	0x04, 0x17
        /*006a*/ 	.short	(.L_403 - .L_402)
.L_402:
        /*006c*/ 	.word	0x00000000
        /*0070*/ 	.short	0x0000
        /*0072*/ 	.short	0x0000
        /*0074*/ 	.byte	0x00, 0xf0, 0x21, 0x00


	//----- nvinfo : EIATTR_SPARSE_MMA_MASK
	.align		4
.L_403:
        /*0078*/ 	.byte	0x03, 0x50
        /*007a*/ 	.short	0x0000


	//----- nvinfo : EIATTR_MAXREG_COUNT
	.align		4
        /*007c*/ 	.byte	0x03, 0x1b
        /*007e*/ 	.short	0x00ff


	//----- nvinfo : EIATTR_NUM_BARRIERS
	.align		4
        /*0080*/ 	.byte	0x02, 0x4c
        /*0082*/ 	.byte	0x01
	.zero		1


	//----- nvinfo : EIATTR_EXTERNS
	.align		4
        /*0084*/ 	.byte	0x04, 0x0f
        /*0086*/ 	.short	(.L_405 - .L_404)


	//   ....[0]....
	.align		4
.L_404:
        /*0088*/ 	.word	index@(__assertfail)


	//----- nvinfo : EIATTR_MERCURY_ISA_VERSION
	.align		4
.L_405:
        /*008c*/ 	.byte	0x03, 0x5f
        /*008e*/ 	.short	0x0101


	//----- nvinfo : EIATTR_SYSCALL_OFFSETS
	.align		4
        /*0090*/ 	.byte	0x04, 0x46
        /*0092*/ 	.short	(.L_407 - .L_406)


	//   ....[0]....
.L_406:
        /*0094*/ 	.word	0x00000250


	//----- nvinfo : EIATTR_EXIT_INSTR_OFFSETS
	.align		4
.L_407:
        /*0098*/ 	.byte	0x04, 0x1c
        /*009a*/ 	.short	(.L_409 - .L_408)


	//   ....[0]....
.L_408:
        /*009c*/ 	.word	0x00000c00


	//   ....[1]....
        /*00a0*/ 	.word	0x00000ef0


	//   ....[2]....
        /*00a4*/ 	.word	0x000011b0


	//   ....[3]....
        /*00a8*/ 	.word	0x00001430


	//   ....[4]....
        /*00ac*/ 	.word	0x00001690


	//----- nvinfo : EIATTR_CRS_STACK_SIZE
	.align		4
.L_409:
        /*00b0*/ 	.byte	0x04, 0x1e
        /*00b2*/ 	.short	(.L_411 - .L_410)
.L_410:
        /*00b4*/ 	.word	0x00000000


	//----- nvinfo : EIATTR_CBANK_PARAM_SIZE
	.align		4
.L_411:
        /*00b8*/ 	.byte	0x03, 0x19
        /*00ba*/ 	.short	0x002c


	//----- nvinfo : EIATTR_PARAM_CBANK
	.align		4
        /*00bc*/ 	.byte	0x04, 0x0a
        /*00be*/ 	.short	(.L_413 - .L_412)
	.align		4
.L_412:
        /*00c0*/ 	.word	index@(.nv.constant0._ZN17fastertransformer29disentangled_attention_kernelIfLi32ELi8EEEvPT_S2_PKS1_S4_iii)
        /*00c4*/ 	.short	0x0210
        /*00c6*/ 	.short	0x002c


	//----- nvinfo : EIATTR_SW_WAR
	.align		4
.L_413:
        /*00c8*/ 	.byte	0x04, 0x36
        /*00ca*/ 	.short	(.L_415 - .L_414)
.L_414:
        /*00cc*/ 	.word	0x00000008
.L_415:


//--------------------- .nv.callgraph             --------------------------
	.section	.nv.callgraph,"",@"SHT_CUDA_CALLGRAPH"
	.align	4
	.sectionentsize	8
	.align		4
        /*0000*/ 	.word	0x00000000
	.align		4
        /*0004*/ 	.word	0xffffffff
	.align		4
        /*0008*/ 	.word	index@(_ZN17fastertransformer29disentangled_attention_kernelIaLi64ELi4EEEvPT_S2_PKS1_S4_iii)
	.align		4
        /*000c*/ 	.word	index@(__assertfail)
	.align		4
        /*0010*/ 	.word	index@(_ZN17fastertransformer29disentangled_attention_kernelIaLi32ELi8EEEvPT_S2_PKS1_S4_iii)
	.align		4
        /*0014*/ 	.word	index@(__assertfail)
	.align		4
        /*0018*/ 	.word	index@(_ZN17fastertransformer29disentangled_attention_kernelI6__halfLi64ELi4EEEvPT_S3_PKS2_S5_iii)
	.align		4
        /*001c*/ 	.word	index@(__assertfail)
	.align		4
        /*0020*/ 	.word	index@(_ZN17fastertransformer29disentangled_attention_kernelI6__halfLi32ELi8EEEvPT_S3_PKS2_S5_iii)
	.align		4
        /*0024*/ 	.word	index@(__assertfail)
	.align		4
        /*0028*/ 	.word	index@(_ZN17fastertransformer29disentangled_attention_kernelIfLi64ELi4EEEvPT_S2_PKS1_S4_iii)
	.align		4
        /*002c*/ 	.word	index@(__assertfail)
	.align		4
        /*0030*/ 	.word	index@(_ZN17fastertransformer29disentangled_attention_kernelIfLi32ELi8EEEvPT_S2_PKS1_S4_iii)
	.align		4
        /*0034*/ 	.word	index@(__assertfail)
	.align		4
        /*0038*/ 	.word	0x00000000
	.align		4
        /*003c*/ 	.word	0xfffffffe
	.align		4
        /*0040*/ 	.word	0x00000000
	.align		4
        /*0044*/ 	.word	0xfffffffd
	.align		4
        /*0048*/ 	.word	0x00000000
	.align		4
        /*004c*/ 	.word	0xfffffffc


//--------------------- .nv.constant4             --------------------------
	.section	.nv.constant4,"a",@progbits
	.align	8
	.align		8
.nv.constant4:
        /*0000*/ 	.dword	__unnamed_1
	.align		8
        /*0008*/ 	.dword	__unnamed_2
	.align		8
        /*0010*/ 	.dword	__unnamed_3
	.align		8
        /*0018*/ 	.dword	__unnamed_4
	.align		8
        /*0020*/ 	.dword	__unnamed_5
	.align		8
        /*0028*/ 	.dword	__unnamed_6
	.align		8
        /*0030*/ 	.dword	$str
	.align		8
        /*0038*/ 	.dword	$str$1
	.align		8
        /*0040*/ 	.dword	__assertfail


//--------------------- .text._ZN17fastertransformer17QKTransposeRepeatI6__halfEEvPT_S3_PKS2_S5_iiii --------------------------
	.section	.text._ZN17fastertransformer17QKTransposeRepeatI6__halfEEvPT_S3_PKS2_S5_iiii,"ax",@progbits
	.align	128
        .global         _ZN17fastertransformer17QKTransposeRepeatI6__halfEEvPT_S3_PKS2_S5_iiii
        .type           _ZN17fastertransformer17QKTransposeRepeatI6__halfEEvPT_S3_PKS2_S5_iiii,@function
        .size           _ZN17fastertransformer17QKTransposeRepeatI6__halfEEvPT_S3_PKS2_S5_iiii,(.L_x_270 - _ZN17fastertransformer17QKTransposeRepeatI6__halfEEvPT_S3_PKS2_S5_iiii)
        .other          _ZN17fastertransformer17QKTransposeRepeatI6__halfEEvPT_S3_PKS2_S5_iiii,@"STO_CUDA_ENTRY STV_DEFAULT"
_ZN17fastertransformer17QKTransposeRepeatI6__halfEEvPT_S3_PKS2_S5_iiii:
.text._ZN17fastertransformer17QKTransposeRepeatI6__halfEEvPT_S3_PKS2_S5_iiii:
[----:B------:R-:W-:Y:S01]  /*0000*/  LDC R1, c[0x0][0x28] ;  /* 0x00000a00ff017b82 */ /* 0x000fe20000000800 */
[----:B------:R-:W0:Y:S07]  /*0010*/  S2R R21, SR_TID.X ;  /* 0x0000000000157919 */ /* 0x000e2e0000002100 */
[----:B------:R-:W1:Y:S02]  /*0020*/  LDC.64 R10, c[0x0][0x238] ;  /* 0x00008e00ff0a7b82 */ /* 0x000e640000000a00 */
[----:B-1----:R-:W-:-:S05]  /*0030*/  IMAD R0, R11, R10, RZ ;  /* 0x0000000a0b007224 */ /* 0x002fca00078e02ff */
[----:B0-----:R-:W-:-:S13]  /*0040*/  ISETP.GE.AND P0, PT, R21, R0, PT ;  /* 0x000000001500720c */ /* 0x001fda0003f06270 */
[----:B------:R-:W-:Y:S05]  /*0050*/  @P0 EXIT ;  /* 0x000000000000094d */ /* 0x000fea0003800000 */
[----:B------:R-:W-:Y:S01]  /*0060*/  IABS R14, R11 ;  /* 0x0000000b000e7213 */ /* 0x000fe20000000000 */
[----:B------:R-:W0:Y:S01]  /*0070*/  S2UR UR4, SR_CTAID.Y ;  /* 0x00000000000479c3 */ /* 0x000e220000002600 */
[----:B------:R-:W-:Y:S01]  /*0080*/  ISETP.NE.AND P0, PT, R11, RZ, PT ;  /* 0x000000ff0b00720c */ /* 0x000fe20003f05270 */
[----:B------:R-:W-:Y:S01]  /*0090*/  ULDC UR6, c[0x0][0x0] ;  /* 0x0000000000067ab9 */ /* 0x000fe20000000800 */
[----:B------:R-:W1:Y:S01]  /*00a0*/  I2F.RP R2, R14 ;  /* 0x0000000e00027306 */ /* 0x000e620000209400 */
[----:B------:R-:W-:-:S04]  /*00b0*/  ULDC.64 UR8, c[0x0][0x208] ;  /* 0x0000820000087ab9 */ /* 0x000fc80000000a00 */
[----:B------:R-:W2:Y:S08]  /*00c0*/  S2UR UR5, SR_CTAID.X ;  /* 0x00000000000579c3 */ /* 0x000eb00000002500 */
[----:B------:R-:W3:Y:S01]  /*00d0*/  LDC R15, c[0x0][0x23c] ;  /* 0x00008f00ff0f7b82 */ /* 0x000ee20000000800 */
[----:B-1----:R-:W1:Y:S07]  /*00e0*/  MUFU.RCP R2, R2 ;  /* 0x0000000200027308 */ /* 0x002e6e0000001000 */
[----:B------:R-:W4:Y:S01]  /*00f0*/  LDC R16, c[0x0][0x238] ;  /* 0x00008e00ff107b82 */ /* 0x000f220000000800 */
[----:B0-----:R-:W-:-:S07]  /*0100*/  IMAD R20, R0, UR4, RZ ;  /* 0x0000000400147c24 */ /* 0x001fce000f8e02ff */
[----:B------:R-:W0:Y:S01]  /*0110*/  LDC R17, c[0x0][0x234] ;  /* 0x00008d00ff117b82 */ /* 0x000e220000000800 */
[----:B-1----:R-:W-:-:S04]  /*0120*/  IADD3 R18, R2, 0xffffffe, RZ ;  /* 0x0ffffffe02127810 */ /* 0x002fc80007ffe0ff */
[----:B------:R1:W5:Y:S03]  /*0130*/  F2I.FTZ.U32.TRUNC.NTZ R19, R18 ;  /* 0x0000001200137305 */ /* 0x000366000021f000 */
[----:B------:R-:W0:Y:S08]  /*0140*/  LDC.64 R8, c[0x0][0x220] ;  /* 0x00008800ff087b82 */ /* 0x000e300000000a00 */
[----:B------:R-:W0:Y:S01]  /*0150*/  LDC.64 R6, c[0x0][0x210] ;  /* 0x00008400ff067b82 */ /* 0x000e220000000a00 */
[----:B-1----:R-:W-:Y:S01]  /*0160*/  HFMA2.MMA R18, -RZ, RZ, 0, 0 ;  /* 0x00000000ff127435 */ /* 0x002fe200000001ff */
[----:B-----5:R-:W-:-:S06]  /*0170*/  IMAD.MOV R13, RZ, RZ, -R19 ;  /* 0x000000ffff0d7224 */ /* 0x020fcc00078e0a13 */
[----:B------:R-:W1:Y:S01]  /*0180*/  LDC.64 R4, c[0x0][0x228] ;  /* 0x00008a00ff047b82 */ /* 0x000e620000000a00 */
[----:B------:R-:W-:-:S04]  /*0190*/  IMAD R13, R13, R14, RZ ;  /* 0x0000000e0d0d7224 */ /* 0x000fc800078e02ff */
[----:B------:R-:W-:Y:S01]  /*01a0*/  IMAD.HI.U32 R18, R19, R13, R18 ;  /* 0x0000000d13127227 */ /* 0x000fe200078e0012 */
[----:B------:R-:W-:Y:S02]  /*01b0*/  LOP3.LUT R19, RZ, R11, RZ, 0x33, !PT ;  /* 0x0000000bff137212 */ /* 0x000fe400078e33ff */
[----:B--23--:R-:W0:Y:S05]  /*01c0*/  LDC.64 R2, c[0x0][0x218] ;  /* 0x00008600ff027b82 */ /* 0x00ce2a0000000a00 */
.L_x_0:
[----:B--2---:R-:W-:-:S04]  /*01d0*/  IMAD.IADD R13, R20, 0x1, R21 ;  /* 0x00000001140d7824 */ /* 0x004fc800078e0215 */
[----:B0-----:R-:W-:-:S04]  /*01e0*/  IMAD.WIDE R10, R13, 0x2, R8 ;  /* 0x000000020d0a7825 */ /* 0x001fc800078e0208 */
[----:B-1----:R-:W-:Y:S01]  /*01f0*/  IMAD.WIDE R12, R13, 0x2, R4 ;  /* 0x000000020d0c7825 */ /* 0x002fe200078e0204 */
[----:B------:R0:W2:Y:S04]  /*0200*/  LDG.E.U16.CONSTANT R23, desc[UR8][R10.64] ;  /* 0x000000080a177981 */ /* 0x0000a8000c1e9500 */
[----:B------:R1:W3:Y:S01]  /*0210*/  LDG.E.U16.CONSTANT R25, desc[UR8][R12.64] ;  /* 0x000000080c197981 */ /* 0x0002e2000c1e9500 */
[----:B------:R-:W-:Y:S02]  /*0220*/  IABS R27, R21 ;  /* 0x00000015001b7213 */ /* 0x000fe40000000000 */
[----:B------:R-:W-:-:S03]  /*0230*/  IABS R26, R15 ;  /* 0x0000000f001a7213 */ /* 0x000fc60000000000 */
[----:B------:R-:W-:Y:S01]  /*0240*/  IMAD.HI.U32 R22, R18, R27, RZ ;  /* 0x0000001b12167227 */ /* 0x000fe200078e00ff */
[----:B0-----:R-:W-:-:S04]  /*0250*/  LOP3.LUT R10, R21, R15, RZ, 0x3c, !PT ;  /* 0x0000000f150a7212 */ /* 0x001fc800078e3cff */
[----:B------:R-:W-:Y:S02]  /*0260*/  IADD3 R24, -R22, RZ, RZ ;  /* 0x000000ff16187210 */ /* 0x000fe40007ffe1ff */
[----:B------:R-:W-:-:S03]  /*0270*/  ISETP.GE.AND P3, PT, R10, RZ, PT ;  /* 0x000000ff0a00720c */ /* 0x000fc60003f66270 */
[----:B------:R-:W-:-:S05]  /*0280*/  IMAD R27, R26, R24, R27 ;  /* 0x000000181a1b7224 */ /* 0x000fca00078e021b */
[----:B------:R-:W-:-:S13]  /*0290*/  ISETP.GT.U32.AND P2, PT, R14, R27, PT ;  /* 0x0000001b0e00720c */ /* 0x000fda0003f44070 */
[----:B------:R-:W-:Y:S01]  /*02a0*/  @!P2 IMAD.IADD R27, R27, 0x1, -R26 ;  /* 0x000000011b1ba824 */ /* 0x000fe200078e0a1a */
[----:B------:R-:W-:-:S04]  /*02b0*/  @!P2 IADD3 R22, R22, 0x1, RZ ;  /* 0x000000011616a810 */ /* 0x000fc80007ffe0ff */
[----:B------:R-:W-:-:S13]  /*02c0*/  ISETP.GE.U32.AND P1, PT, R27, R14, PT ;  /* 0x0000000e1b00720c */ /* 0x000fda0003f26070 */
[----:B------:R-:W-:-:S05]  /*02d0*/  @P1 IADD3 R22, R22, 0x1, RZ ;  /* 0x0000000116161810 */ /* 0x000fca0007ffe0ff */
[----:B------:R-:W-:-:S05]  /*02e0*/  @!P3 IMAD.MOV R22, RZ, RZ, -R22 ;  /* 0x000000ffff16b224 */ /* 0x000fca00078e0a16 */
[----:B------:R-:W-:-:S04]  /*02f0*/  SEL R11, R19, R22, !P0 ;  /* 0x00000016130b7207 */ /* 0x000fc80004000000 */
[----:B-1----:R-:W-:Y:S01]  /*0300*/  IADD3 R12, -R11, RZ, RZ ;  /* 0x000000ff0b0c7210 */ /* 0x002fe20007ffe1ff */
[----:B----4-:R-:W-:-:S04]  /*0310*/  IMAD R10, R16, UR5, R11 ;  /* 0x00000005100a7c24 */ /* 0x010fc8000f8e020b */
[----:B------:R-:W-:Y:S02]  /*0320*/  IMAD R10, R10, R17, UR4 ;  /* 0x000000040a0a7e24 */ /* 0x000fe4000f8e0211 */
[----:B------:R-:W-:Y:S01]  /*0330*/  IMAD R11, R15, R12, R21 ;  /* 0x0000000c0f0b7224 */ /* 0x000fe200078e0215 */
[----:B------:R-:W-:-:S03]  /*0340*/  IADD3 R21, R21, UR6, RZ ;  /* 0x0000000615157c10 */ /* 0x000fc6000fffe0ff */
[----:B------:R-:W-:Y:S01]  /*0350*/  IMAD R13, R10, R15, R11 ;  /* 0x0000000f0a0d7224 */ /* 0x000fe200078e020b */
[----:B------:R-:W-:-:S03]  /*0360*/  ISETP.GE.AND P1, PT, R21, R0, PT ;  /* 0x000000001500720c */ /* 0x000fc60003f26270 */
[----:B------:R-:W-:-:S04]  /*0370*/  IMAD.WIDE R10, R13, 0x2, R6 ;  /* 0x000000020d0a7825 */ /* 0x000fc800078e0206 */
[----:B------:R-:W-:Y:S01]  /*0380*/  IMAD.WIDE R12, R13, 0x2, R2 ;  /* 0x000000020d0c7825 */ /* 0x000fe200078e0202 */
[----:B--2---:R2:W-:Y:S04]  /*0390*/  STG.E.U16 desc[UR8][R10.64], R23 ;  /* 0x000000170a007986 */ /* 0x0045e8000c101508 */
[----:B---3--:R2:W-:Y:S01]  /*03a0*/  STG.E.U16 desc[UR8][R12.64], R25 ;  /* 0x000000190c007986 */ /* 0x0085e2000c101508 */
[----:B------:R-:W-:Y:S05]  /*03b0*/  @!P1 BRA `(.L_x_0) ;  /* 0xfffffffc00849947 */ /* 0x000fea000383ffff */
[----:B------:R-:W-:Y:S05]  /*03c0*/  EXIT ;  /* 0x000000000000794d */ /* 0x000fea0003800000 */
.L_x_1:
[----:B------:R-:W-:-:S00]  /*03d0*/  BRA `(.L_x_1) ;  /* 0xfffffffc00fc7947 */ /* 0x000fc0000383ffff */
[----:B------:R-:W-:-:S00]  /*03e0*/  NOP ;  /* 0x0000000000007918 */ /* 0x000fc00000000000 */
        /* <DEDUP_REMOVED lines=9> */
.L_x_270:


//--------------------- .text._ZN17fastertransformer24addQKBiasTransposeRepeatI6__halfEEvPT_S3_PKS2_S5_S5_S5_iiii --------------------------
	.section	.text._ZN17fastertransformer24addQKBiasTransposeRepeatI6__halfEEvPT_S3_PKS2_S5_S5_S5_iiii,"ax",@progbits
	.align	128
        .global         _ZN17fastertransformer24addQKBiasTransposeRepeatI6__halfEEvPT_S3_PKS2_S5_S5_S5_iiii
        .type           _ZN17fastertransformer24addQKBiasTransposeRepeatI6__halfEEvPT_S3_PKS2_S5_S5_S5_iiii,@function
        .size           _ZN17fastertransformer24addQKBiasTransposeRepeatI6__halfEEvPT_S3_PKS2_S5_S5_S5_iiii,(.L_x_271 - _ZN17fastertransformer24addQKBiasTransposeRepeatI6__halfEEvPT_S3_PKS2_S5_S5_S5_iiii)
        .other          _ZN17fastertransformer24addQKBiasTransposeRepeatI6__halfEEvPT_S3_PKS2_S5_S5_S5_iiii,@"STO_CUDA_ENTRY STV_DEFAULT"
_ZN17fastertransformer24addQKBiasTransposeRepeatI6__halfEEvPT_S3_PKS2_S5_S5_S5_iiii:
.text._ZN17fastertransformer24addQKBiasTransposeRepeatI6__halfEEvPT_S3_PKS2_S5_S5_S5_iiii:
[----:B------:R-:W-:Y:S01]  /*0000*/  LDC R1, c[0x0][0x28] ;  /* 0x00000a00ff017b82 */ /* 0x000fe20000000800 */
[----:B------:R-:W0:Y:S07]  /*0010*/  S2R R27, SR_TID.X ;  /* 0x00000000001b7919 */ /* 0x000e2e0000002100 */
[----:B------:R-:W1:Y:S02]  /*0020*/  LDC.64 R6, c[0x0][0x248] ;  /* 0x00009200ff067b82 */ /* 0x000e640000000a00 */
[----:B-1----:R-:W-:-:S05]  /*0030*/  IMAD R0, R7, R6, RZ ;  /* 0x0000000607007224 */ /* 0x002fca00078e02ff */
[----:B0-----:R-:W-:-:S13]  /*0040*/  ISETP.GE.AND P0, PT, R27, R0, PT ;  /* 0x000000001b00720c */ /* 0x001fda0003f06270 */
[----:B------:R-:W-:Y:S05]  /*0050*/  @P0 EXIT ;  /* 0x000000000000094d */ /* 0x000fea0003800000 */
[-C--:B------:R-:W-:Y:S01]  /*0060*/  IABS R2, R7.reuse ;  /* 0x0000000700027213 */ /* 0x080fe20000000000 */
[----:B------:R-:W0:Y:S01]  /*0070*/  S2UR UR4, SR_CTAID.Y ;  /* 0x00000000000479c3 */ /* 0x000e220000002600 */
[----:B------:R-:W-:Y:S01]  /*0080*/  ISETP.NE.AND P0, PT, R7, RZ, PT ;  /* 0x000000ff0700720c */ /* 0x000fe20003f05270 */
[----:B------:R-:W-:Y:S01]  /*0090*/  ULDC UR6, c[0x0][0x0] ;  /* 0x0000000000067ab9 */ /* 0x000fe20000000800 */
[----:B------:R-:W1:Y:S01]  /*00a0*/  I2F.RP R6, R2 ;  /* 0x0000000200067306 */ /* 0x000e620000209400 */
[----:B------:R-:W-:Y:S01]  /*00b0*/  LOP3.LUT R7, RZ, R7, RZ, 0x33, !PT ;  /* 0x00000007ff077212 */ /* 0x000fe200078e33ff */
[----:B------:R-:W-:-:S03]  /*00c0*/  ULDC.64 UR8, c[0x0][0x208] ;  /* 0x0000820000087ab9 */ /* 0x000fc60000000a00 */
        /* <DEDUP_REMOVED lines=10> */
[----:B-1----:R-:W-:Y:S01]  /*0170*/  IMAD.MOV.U32 R20, RZ, RZ, RZ ;  /* 0x000000ffff147224 */ /* 0x002fe200078e00ff */
[----:B-----5:R-:W-:-:S06]  /*0180*/  IADD3 R23, RZ, -R21, RZ ;  /* 0x80000015ff177210 */ /* 0x020fcc0007ffe0ff */
[----:B------:R-:W1:Y:S01]  /*0190*/  LDC.64 R14, c[0x0][0x210] ;  /* 0x00008400ff0e7b82 */ /* 0x000e620000000a00 */
[----:B------:R-:W-:-:S04]  /*01a0*/  IMAD R23, R23, R2, RZ ;  /* 0x0000000217177224 */ /* 0x000fc800078e02ff */
[----:B------:R-:W-:-:S03]  /*01b0*/  IMAD.HI.U32 R6, R21, R23, R20 ;  /* 0x0000001715067227 */ /* 0x000fc600078e0014 */
[----:B------:R-:W0:Y:S08]  /*01c0*/  LDC.64 R12, c[0x0][0x230] ;  /* 0x00008c00ff0c7b82 */ /* 0x000e300000000a00 */
[----:B------:R-:W0:Y:S08]  /*01d0*/  LDC.64 R10, c[0x0][0x238] ;  /* 0x00008e00ff0a7b82 */ /* 0x000e300000000a00 */
[----:B--234-:R-:W0:Y:S02]  /*01e0*/  LDC.64 R8, c[0x0][0x218] ;  /* 0x00008600ff087b82 */ /* 0x01ce240000000a00 */
.L_x_2:
[----:B--2---:R-:W-:Y:S02]  /*01f0*/  IABS R21, R27 ;  /* 0x0000001b00157213 */ /* 0x004fe40000000000 */
[----:B------:R-:W-:Y:S02]  /*0200*/  IABS R24, R3 ;  /* 0x0000000300187213 */ /* 0x000fe40000000000 */
[----:B------:R-:W-:Y:S01]  /*0210*/  IADD3 R23, R26, R27, RZ ;  /* 0x0000001b1a177210 */ /* 0x000fe20007ffe0ff */
[----:B------:R-:W-:-:S05]  /*0220*/  IMAD.HI.U32 R22, R6, R21, RZ ;  /* 0x0000001506167227 */ /* 0x000fca00078e00ff */
[----:B------:R-:W-:-:S05]  /*0230*/  IADD3 R20, -R22, RZ, RZ ;  /* 0x000000ff16147210 */ /* 0x000fca0007ffe1ff */
[----:B------:R-:W-:-:S05]  /*0240*/  IMAD R21, R24, R20, R21 ;  /* 0x0000001418157224 */ /* 0x000fca00078e0215 */
[----:B------:R-:W-:-:S13]  /*0250*/  ISETP.GT.U32.AND P2, PT, R2, R21, PT ;  /* 0x000000150200720c */ /* 0x000fda0003f44070 */
[----:B------:R-:W-:Y:S02]  /*0260*/  @!P2 IMAD.IADD R21, R21, 0x1, -R24 ;  /* 0x000000011515a824 */ /* 0x000fe400078e0a18 */
[----:B0-----:R-:W-:-:S03]  /*0270*/  IMAD.WIDE R24, R23, 0x2, R18 ;  /* 0x0000000217187825 */ /* 0x001fc600078e0212 */
[----:B------:R-:W-:Y:S01]  /*0280*/  ISETP.GE.U32.AND P1, PT, R21, R2, PT ;  /* 0x000000021500720c */ /* 0x000fe20003f26070 */
[C---:B------:R-:W-:Y:S02]  /*0290*/  IMAD.WIDE R20, R27.reuse, 0x2, R16 ;  /* 0x000000021b147825 */ /* 0x040fe400078e0210 */
[----:B------:R-:W2:Y:S04]  /*02a0*/  LDG.E.U16.CONSTANT R24, desc[UR8][R24.64] ;  /* 0x0000000818187981 */ /* 0x000ea8000c1e9500 */
[----:B------:R-:W2:Y:S01]  /*02b0*/  LDG.E.U16.CONSTANT R21, desc[UR8][R20.64] ;  /* 0x0000000814157981 */ /* 0x000ea2000c1e9500 */
[----:B------:R-:W-:Y:S02]  /*02c0*/  LOP3.LUT R28, R27, R3, RZ, 0x3c, !PT ;  /* 0x000000031b1c7212 */ /* 0x000fe400078e3cff */
[----:B------:R-:W-:-:S02]  /*02d0*/  @!P2 IADD3 R22, R22, 0x1, RZ ;  /* 0x000000011616a810 */ /* 0x000fc40007ffe0ff */
[----:B------:R-:W-:Y:S02]  /*02e0*/  ISETP.GE.AND P3, PT, R28, RZ, PT ;  /* 0x000000ff1c00720c */ /* 0x000fe40003f66270 */
[----:B------:R-:W-:-:S11]  /*02f0*/  @P1 IADD3 R22, R22, 0x1, RZ ;  /* 0x0000000116161810 */ /* 0x000fd60007ffe0ff */
[----:B------:R-:W-:-:S05]  /*0300*/  @!P3 IMAD.MOV R22, RZ, RZ, -R22 ;  /* 0x000000ffff16b224 */ /* 0x000fca00078e0a16 */
[----:B------:R-:W-:-:S04]  /*0310*/  SEL R29, R7, R22, !P0 ;  /* 0x00000016071d7207 */ /* 0x000fc80004000000 */
[----:B------:R-:W-:Y:S01]  /*0320*/  IADD3 R28, -R29, RZ, RZ ;  /* 0x000000ff1d1c7210 */ /* 0x000fe20007ffe1ff */
[----:B------:R-:W-:-:S04]  /*0330*/  IMAD R22, R4, UR5, R29 ;  /* 0x0000000504167c24 */ /* 0x000fc8000f8e021d */
[----:B------:R-:W-:Y:S02]  /*0340*/  IMAD R22, R22, R5, UR4 ;  /* 0x0000000416167e24 */ /* 0x000fe4000f8e0205 */
[----:B------:R-:W-:-:S04]  /*0350*/  IMAD R29, R3, R28, R27 ;  /* 0x0000001c031d7224 */ /* 0x000fc800078e021b */
[----:B------:R-:W-:Y:S02]  /*0360*/  IMAD R29, R22, R3, R29 ;  /* 0x00000003161d7224 */ /* 0x000fe400078e021d */
[----:B------:R-:W-:-:S06]  /*0370*/  IMAD.WIDE R22, R23, 0x2, R12 ;  /* 0x0000000217167825 */ /* 0x000fcc00078e020c */
[----:B------:R-:W3:Y:S01]  /*0380*/  LDG.E.U16.CONSTANT R22, desc[UR8][R22.64] ;  /* 0x0000000816167981 */ /* 0x000ee2000c1e9500 */
[----:B--2---:R-:W-:Y:S02]  /*0390*/  HADD2 R21, R24.H0_H0, R21.H0_H0 ;  /* 0x2000001518157230 */ /* 0x004fe40000000800 */
[----:B-1----:R-:W-:-:S03]  /*03a0*/  IMAD.WIDE R24, R29, 0x2, R14 ;  /* 0x000000021d187825 */ /* 0x002fc600078e020e */
[----:B------:R-:W-:-:S05]  /*03b0*/  PRMT R20, R21, 0x7610, R20 ;  /* 0x0000761015147816 */ /* 0x000fca0000000014 */
[----:B------:R0:W-:Y:S02]  /*03c0*/  STG.E.U16 desc[UR8][R24.64], R20 ;  /* 0x0000001418007986 */ /* 0x0001e4000c101508 */
[----:B0-----:R-:W-:-:S06]  /*03d0*/  IMAD.WIDE R20, R27, 0x2, R10 ;  /* 0x000000021b147825 */ /* 0x001fcc00078e020a */
[----:B------:R-:W3:Y:S01]  /*03e0*/  LDG.E.U16.CONSTANT R21, desc[UR8][R20.64] ;  /* 0x0000000814157981 */ /* 0x000ee2000c1e9500 */
[----:B------:R-:W-:Y:S01]  /*03f0*/  IMAD.WIDE R28, R29, 0x2, R8 ;  /* 0x000000021d1c7825 */ /* 0x000fe200078e0208 */
[----:B------:R-:W-:-:S04]  /*0400*/  IADD3 R27, R27, UR6, RZ ;  /* 0x000000061b1b7c10 */ /* 0x000fc8000fffe0ff */
[----:B------:R-:W-:Y:S01]  /*0410*/  ISETP.GE.AND P1, PT, R27, R0, PT ;  /* 0x000000001b00720c */ /* 0x000fe20003f26270 */
[----:B---3--:R-:W-:-:S05]  /*0420*/  HADD2 R21, R22.H0_H0, R21.H0_H0 ;  /* 0x2000001516157230 */ /* 0x008fca0000000800 */
[----:B------:R2:W-:Y:S07]  /*0430*/  STG.E.U16 desc[UR8][R28.64], R21 ;  /* 0x000000151c007986 */ /* 0x0005ee000c101508 */
[----:B------:R-:W-:Y:S05]  /*0440*/  @!P1 BRA `(.L_x_2) ;  /* 0xfffffffc00689947 */ /* 0x000fea000383ffff */
[----:B------:R-:W-:Y:S05]  /*0450*/  EXIT ;  /* 0x000000000000794d */ /* 0x000fea0003800000 */
.L_x_3:
        /* <DEDUP_REMOVED lines=10> */
.L_x_271:


//--------------------- .text._ZN17fastertransformer17QKTransposeRepeatI7__half2EEvPT_S3_PKS2_S5_iiii --------------------------
	.section	.text._ZN17fastertransformer17QKTransposeRepeatI7__half2EEvPT_S3_PKS2_S5_iiii,"ax",@progbits
	.align	128
        .global         _ZN17fastertransformer17QKTransposeRepeatI7__half2EEvPT_S3_PKS2_S5_iiii
        .type           _ZN17fastertransformer17QKTransposeRepeatI7__half2EEvPT_S3_PKS2_S5_iiii,@function
        .size           _ZN17fastertransformer17QKTransposeRepeatI7__half2EEvPT_S3_PKS2_S5_iiii,(.L_x_272 - _ZN17fastertransformer17QKTransposeRepeatI7__half2EEvPT_S3_PKS2_S5_iiii)
        .other          _ZN17fastertransformer17QKTransposeRepeatI7__half2EEvPT_S3_PKS2_S5_iiii,@"STO_CUDA_ENTRY STV_DEFAULT"
_ZN17fastertransformer17QKTransposeRepeatI7__half2EEvPT_S3_PKS2_S5_iiii:
.text._ZN17fastertransformer17QKTransposeRepeatI7__half2EEvPT_S3_PKS2_S5_iiii:
        /* <DEDUP_REMOVED lines=29> */
.L_x_4:
[----:B--2---:R-:W-:-:S04]  /*01d0*/  IMAD.IADD R13, R20, 0x1, R21 ;  /* 0x00000001140d7824 */ /* 0x004fc800078e0215 */
[----:B0-----:R-:W-:-:S04]  /*01e0*/  IMAD.WIDE R10, R13, 0x4, R8 ;  /* 0x000000040d0a7825 */ /* 0x001fc800078e0208 */
[----:B-1----:R-:W-:Y:S01]  /*01f0*/  IMAD.WIDE R12, R13, 0x4, R4 ;  /* 0x000000040d0c7825 */ /* 0x002fe200078e0204 */
[----:B------:R0:W2:Y:S04]  /*0200*/  LDG.E.CONSTANT R23, desc[UR8][R10.64] ;  /* 0x000000080a177981 */ /* 0x0000a8000c1e9900 */
[----:B------:R1:W3:Y:S01]  /*0210*/  LDG.E.CONSTANT R25, desc[UR8][R12.64] ;  /* 0x000000080c197981 */ /* 0x0002e2000c1e9900 */
        /* <DEDUP_REMOVED lines=23> */
[----:B--2---:R2:W-:Y:S04]  /*0390*/  STG.E desc[UR8][R10.64], R23 ;  /* 0x000000170a007986 */ /* 0x0045e8000c101908 */
[----:B---3--:R2:W-:Y:S01]  /*03a0*/  STG.E desc[UR8][R12.64], R25 ;  /* 0x000000190c007986 */ /* 0x0085e2000c101908 */
[----:B------:R-:W-:Y:S05]  /*03b0*/  @!P1 BRA `(.L_x_4) ;  /* 0xfffffffc00849947 */ /* 0x000fea000383ffff */
[----:B------:R-:W-:Y:S05]  /*03c0*/  EXIT ;  /* 0x000000000000794d */ /* 0x000fea0003800000 */
.L_x_5:
        /* <DEDUP_REMOVED lines=11> */
.L_x_272:


//--------------------- .text._ZN17fastertransformer24addQKBiasTransposeRepeatI7__half2EEvPT_S3_PKS2_S5_S5_S5_iiii --------------------------
	.section	.text._ZN17fastertransformer24addQKBiasTransposeRepeatI7__half2EEvPT_S3_PKS2_S5_S5_S5_iiii,"ax",@progbits
	.align	128
        .global         _ZN17fastertransformer24addQKBiasTransposeRepeatI7__half2EEvPT_S3_PKS2_S5_S5_S5_iiii
        .type           _ZN17fastertransformer24addQKBiasTransposeRepeatI7__half2EEvPT_S3_PKS2_S5_S5_S5_iiii,@function
        .size           _ZN17fastertransformer24addQKBiasTransposeRepeatI7__half2EEvPT_S3_PKS2_S5_S5_S5_iiii,(.L_x_273 - _ZN17fastertransformer24addQKBiasTransposeRepeatI7__half2EEvPT_S3_PKS2_S5_S5_S5_iiii)
        .other          _ZN17fastertransformer24addQKBiasTransposeRepeatI7__half2EEvPT_S3_PKS2_S5_S5_S5_iiii,@"STO_CUDA_ENTRY STV_DEFAULT"
_ZN17fastertransformer24addQKBiasTransposeRepeatI7__half2EEvPT_S3_PKS2_S5_S5_S5_iiii:
.text._ZN17fastertransformer24addQKBiasTransposeRepeatI7__half2EEvPT_S3_PKS2_S5_S5_S5_iiii:
        /* <DEDUP_REMOVED lines=24> */
[----:B-----5:R-:W-:-:S06]  /*0180*/  IADD3 R23, RZ, -R21, RZ ;  /* 0x80000015ff177210 */ /* 0x020fcc0007ffe0ff */
[----:B------:R-:W1:Y:S01]  /*0190*/  LDC.64 R14, c[0x0][0x210] ;  /* 0x00008400ff0e7b82 */ /* 0x000e620000000a00 */
[----:B------:R-:W-:-:S04]  /*01a0*/  IMAD R23, R23, R2, RZ ;  /* 0x0000000217177224 */ /* 0x000fc800078e02ff */
[----:B------:R-:W-:-:S03]  /*01b0*/  IMAD.HI.U32 R6, R21, R23, R20 ;  /* 0x0000001715067227 */ /* 0x000fc600078e0014 */
[----:B------:R-:W0:Y:S08]  /*01c0*/  LDC.64 R12, c[0x0][0x230] ;  /* 0x00008c00ff0c7b82 */ /* 0x000e300000000a00 */
[----:B------:R-:W0:Y:S08]  /*01d0*/  LDC.64 R10, c[0x0][0x238] ;  /* 0x00008e00ff0a7b82 */ /* 0x000e300000000a00 */
[----:B--234-:R-:W0:Y:S02]  /*01e0*/  LDC.64 R8, c[0x0][0x218] ;  /* 0x00008600ff087b82 */ /* 0x01ce240000000a00 */
.L_x_6:
[----:B------:R-:W-:Y:S01]  /*01f0*/  IABS R21, R27 ;  /* 0x0000001b00157213 */ /* 0x000fe20000000000 */
[----:B--2---:R-:W-:Y:S01]  /*0200*/  IMAD.IADD R23, R26, 0x1, R27 ;  /* 0x000000011a177824 */ /* 0x004fe200078e021b */
[----:B------:R-:W-:-:S03]  /*0210*/  IABS R24, R3 ;  /* 0x0000000300187213 */ /* 0x000fc60000000000 */
[----:B------:R-:W-:-:S05]  /*0220*/  IMAD.HI.U32 R22, R6, R21, RZ ;  /* 0x0000001506167227 */ /* 0x000fca00078e00ff */
[----:B------:R-:W-:-:S05]  /*0230*/  IADD3 R20, -R22, RZ, RZ ;  /* 0x000000ff16147210 */ /* 0x000fca0007ffe1ff */
[----:B------:R-:W-:-:S05]  /*0240*/  IMAD R21, R24, R20, R21 ;  /* 0x0000001418157224 */ /* 0x000fca00078e0215 */
[----:B------:R-:W-:-:S13]  /*0250*/  ISETP.GT.U32.AND P2, PT, R2, R21, PT ;  /* 0x000000150200720c */ /* 0x000fda0003f44070 */
[----:B------:R-:W-:Y:S01]  /*0260*/  @!P2 IADD3 R21, R21, -R24, RZ ;  /* 0x800000181515a210 */ /* 0x000fe20007ffe0ff */
[----:B0-----:R-:W-:-:S03]  /*0270*/  IMAD.WIDE R24, R23, 0x4, R18 ;  /* 0x0000000417187825 */ /* 0x001fc600078e0212 */
[----:B------:R-:W-:Y:S01]  /*0280*/  ISETP.GE.U32.AND P1, PT, R21, R2, PT ;  /* 0x000000021500720c */ /* 0x000fe20003f26070 */
[C---:B------:R-:W-:Y:S02]  /*0290*/  IMAD.WIDE R20, R27.reuse, 0x4, R16 ;  /* 0x000000041b147825 */ /* 0x040fe400078e0210 */
[----:B------:R-:W2:Y:S04]  /*02a0*/  LDG.E.CONSTANT R24, desc[UR8][R24.64] ;  /* 0x0000000818187981 */ /* 0x000ea8000c1e9900 */
[----:B------:R-:W2:Y:S01]  /*02b0*/  LDG.E.CONSTANT R21, desc[UR8][R20.64] ;  /* 0x0000000814157981 */ /* 0x000ea2000c1e9900 */
[----:B------:R-:W-:Y:S02]  /*02c0*/  LOP3.LUT R28, R27, R3, RZ, 0x3c, !PT ;  /* 0x000000031b1c7212 */ /* 0x000fe400078e3cff */
[----:B------:R-:W-:-:S02]  /*02d0*/  @!P2 IADD3 R22, R22, 0x1, RZ ;  /* 0x000000011616a810 */ /* 0x000fc40007ffe0ff */
[----:B------:R-:W-:-:S03]  /*02e0*/  ISETP.GE.AND P3, PT, R28, RZ, PT ;  /* 0x000000ff1c00720c */ /* 0x000fc60003f66270 */
[----:B------:R-:W-:-:S10]  /*02f0*/  @P1 VIADD R22, R22, 0x1 ;  /* 0x0000000116161836 */ /* 0x000fd40000000000 */
[----:B------:R-:W-:-:S04]  /*0300*/  @!P3 IADD3 R22, -R22, RZ, RZ ;  /* 0x000000ff1616b210 */ /* 0x000fc80007ffe1ff */
[----:B------:R-:W-:-:S04]  /*0310*/  SEL R29, R7, R22, !P0 ;  /* 0x00000016071d7207 */ /* 0x000fc80004000000 */
[----:B------:R-:W-:Y:S01]  /*0320*/  IADD3 R28, -R29, RZ, RZ ;  /* 0x000000ff1d1c7210 */ /* 0x000fe20007ffe1ff */
[----:B------:R-:W-:-:S04]  /*0330*/  IMAD R22, R4, UR5, R29 ;  /* 0x0000000504167c24 */ /* 0x000fc8000f8e021d */
[----:B------:R-:W-:Y:S02]  /*0340*/  IMAD R22, R22, R5, UR4 ;  /* 0x0000000416167e24 */ /* 0x000fe4000f8e0205 */
[----:B------:R-:W-:-:S04]  /*0350*/  IMAD R29, R3, R28, R27 ;  /* 0x0000001c031d7224 */ /* 0x000fc800078e021b */
[----:B------:R-:W-:Y:S02]  /*0360*/  IMAD R29, R22, R3, R29 ;  /* 0x00000003161d7224 */ /* 0x000fe400078e021d */
[----:B------:R-:W-:-:S06]  /*0370*/  IMAD.WIDE R22, R23, 0x4, R12 ;  /* 0x0000000417167825 */ /* 0x000fcc00078e020c */
[----:B------:R-:W3:Y:S01]  /*0380*/  LDG.E.CONSTANT R22, desc[UR8][R22.64] ;  /* 0x0000000816167981 */ /* 0x000ee2000c1e9900 */
[----:B--2---:R-:W-:Y:S01]  /*0390*/  HFMA2.MMA R21, R24, 1, 1, R21 ;  /* 0x3c003c0018157835 */ /* 0x004fe20000000015 */
[----:B-1----:R-:W-:-:S06]  /*03a0*/  IMAD.WIDE R24, R29, 0x4, R14 ;  /* 0x000000041d187825 */ /* 0x002fcc00078e020e */
[----:B------:R0:W-:Y:S02]  /*03b0*/  STG.E desc[UR8][R24.64], R21 ;  /* 0x0000001518007986 */ /* 0x0001e4000c101908 */
[----:B0-----:R-:W-:-:S06]  /*03c0*/  IMAD.WIDE R20, R27, 0x4, R10 ;  /* 0x000000041b147825 */ /* 0x001fcc00078e020a */
[----:B------:R-:W3:Y:S01]  /*03d0*/  LDG.E.CONSTANT R20, desc[UR8][R20.64] ;  /* 0x0000000814147981 */ /* 0x000ee2000c1e9900 */
[----:B------:R-:W-:Y:S01]  /*03e0*/  IMAD.WIDE R28, R29, 0x4, R8 ;  /* 0x000000041d1c7825 */ /* 0x000fe200078e0208 */
[----:B------:R-:W-:-:S04]  /*03f0*/  IADD3 R27, R27, UR6, RZ ;  /* 0x000000061b1b7c10 */ /* 0x000fc8000fffe0ff */
[----:B------:R-:W-:Y:S01]  /*0400*/  ISETP.GE.AND P1, PT, R27, R0, PT ;  /* 0x000000001b00720c */ /* 0x000fe20003f26270 */
[----:B---3--:R-:W-:-:S05]  /*0410*/  HADD2 R23, R22, R20 ;  /* 0x0000001416177230 */ /* 0x008fca0000000000 */
[----:B------:R2:W-:Y:S07]  /*0420*/  STG.E desc[UR8][R28.64], R23 ;  /* 0x000000171c007986 */ /* 0x0005ee000c101908 */
[----:B------:R-:W-:Y:S05]  /*0430*/  @!P1 BRA `(.L_x_6) ;  /* 0xfffffffc006c9947 */ /* 0x000fea000383ffff */
[----:B------:R-:W-:Y:S05]  /*0440*/  EXIT ;  /* 0x000000000000794d */ /* 0x000fea0003800000 */
.L_x_7:
        /* <DEDUP_REMOVED lines=11> */
.L_x_273:


//--------------------- .text._ZN17fastertransformer17QKTransposeRepeatIfEEvPT_S2_PKS1_S4_iiii --------------------------
	.section	.text._ZN17fastertransformer17QKTransposeRepeatIfEEvPT_S2_PKS1_S4_iiii,"ax",@progbits
	.align	128
        .global         _ZN17fastertransformer17QKTransposeRepeatIfEEvPT_S2_PKS1_S4_iiii
        .type           _ZN17fastertransformer17QKTransposeRepeatIfEEvPT_S2_PKS1_S4_iiii,@function
        .size           _ZN17fastertransformer17QKTransposeRepeatIfEEvPT_S2_PKS1_S4_iiii,(.L_x_274 - _ZN17fastertransformer17QKTransposeRepeatIfEEvPT_S2_PKS1_S4_iiii)
        .other          _ZN17fastertransformer17QKTransposeRepeatIfEEvPT_S2_PKS1_S4_iiii,@"STO_CUDA_ENTRY STV_DEFAULT"
_ZN17fastertransformer17QKTransposeRepeatIfEEvPT_S2_PKS1_S4_iiii:
.text._ZN17fastertransformer17QKTransposeRepeatIfEEvPT_S2_PKS1_S4_iiii:
        /* <DEDUP_REMOVED lines=29> */
.L_x_8:
        /* <DEDUP_REMOVED lines=32> */
.L_x_9:
        /* <DEDUP_REMOVED lines=11> */
.L_x_274:


//--------------------- .text._ZN17fastertransformer24addQKBiasTransposeRepeatIfEEvPT_S2_PKS1_S4_S4_S4_iiii --------------------------
	.section	.text._ZN17fastertransformer24addQKBiasTransposeRepeatIfEEvPT_S2_PKS1_S4_S4_S4_iiii,"ax",@progbits
	.align	128
        .global         _ZN17fastertransformer24addQKBiasTransposeRepeatIfEEvPT_S2_PKS1_S4_S4_S4_iiii
        .type           _ZN17fastertransformer24addQKBiasTransposeRepeatIfEEvPT_S2_PKS1_S4_S4_S4_iiii,@function
        .size           _ZN17fastertransformer24addQKBiasTransposeRepeatIfEEvPT_S2_PKS1_S4_S4_S4_iiii,(.L_x_275 - _ZN17fastertransformer24addQKBiasTransposeRepeatIfEEvPT_S2_PKS1_S4_S4_S4_iiii)
        .other          _ZN17fastertransformer24addQKBiasTransposeRepeatIfEEvPT_S2_PKS1_S4_S4_S4_iiii,@"STO_CUDA_ENTRY STV_DEFAULT"
_ZN17fastertransformer24addQKBiasTransposeRepeatIfEEvPT_S2_PKS1_S4_S4_S4_iiii:
.text._ZN17fastertransformer24addQKBiasTransposeRepeatIfEEvPT_S2_PKS1_S4_S4_S4_iiii:
        /* <DEDUP_REMOVED lines=31> */
.L_x_10:
        /* <DEDUP_REMOVED lines=26> */
[----:B--2---:R-:W-:Y:S01]  /*0390*/  FADD.FTZ R21, R24, R21 ;  /* 0x0000001518157221 */ /* 0x004fe20000010000 */
[----:B-1----:R-:W-:-:S05]  /*03a0*/  IMAD.WIDE R24, R29, 0x4, R14 ;  /* 0x000000041d187825 */ /* 0x002fca00078e020e */
[----:B------:R0:W-:Y:S02]  /*03b0*/  STG.E desc[UR8][R24.64], R21 ;  /* 0x0000001518007986 */ /* 0x0001e4000c101908 */
[----:B0-----:R-:W-:-:S06]  /*03c0*/  IMAD.WIDE R20, R27, 0x4, R10 ;  /* 0x000000041b147825 */ /* 0x001fcc00078e020a */
[----:B------:R-:W3:Y:S01]  /*03d0*/  LDG.E.CONSTANT R20, desc[UR8][R20.64] ;  /* 0x0000000814147981 */ /* 0x000ee2000c1e9900 */
[----:B------:R-:W-:Y:S01]  /*03e0*/  IMAD.WIDE R28, R29, 0x4, R8 ;  /* 0x000000041d1c7825 */ /* 0x000fe200078e0208 */
[----:B------:R-:W-:-:S04]  /*03f0*/  IADD3 R27, R27, UR6, RZ ;  /* 0x000000061b1b7c10 */ /* 0x000fc8000fffe0ff */
[----:B------:R-:W-:Y:S01]  /*0400*/  ISETP.GE.AND P1, PT, R27, R0, PT ;  /* 0x000000001b00720c */ /* 0x000fe20003f26270 */
[----:B---3--:R-:W-:-:S05]  /*0410*/  FADD.FTZ R23, R22, R20 ;  /* 0x0000001416177221 */ /* 0x008fca0000010000 */
[----:B------:R2:W-:Y:S07]  /*0420*/  STG.E desc[UR8][R28.64], R23 ;  /* 0x000000171c007986 */ /* 0x0005ee000c101908 */
[----:B------:R-:W-:Y:S05]  /*0430*/  @!P1 BRA `(.L_x_10) ;  /* 0xfffffffc006c9947 */ /* 0x000fea000383ffff */
[----:B------:R-:W-:Y:S05]  /*0440*/  EXIT ;  /* 0x000000000000794d */ /* 0x000fea0003800000 */
.L_x_11:
        /* <DEDUP_REMOVED lines=11> */
.L_x_275:


//--------------------- .text._ZN17fastertransformer29disentangled_attention_kernelIaLi64ELi4EEEvPT_S2_PKS1_S4_iii --------------------------
	.section	.text._ZN17fastertransformer29disentangled_attention_kernelIaLi64ELi4EEEvPT_S2_PKS1_S4_iii,"ax",@progbits
	.align	128
        .global         _ZN17fastertransformer29disentangled_attention_kernelIaLi64ELi4EEEvPT_S2_PKS1_S4_iii
        .type           _ZN17fastertransformer29disentangled_attention_kernelIaLi64ELi4EEEvPT_S2_PKS1_S4_iii,@function
        .size           _ZN17fastertransformer29disentangled_attention_kernelIaLi64ELi4EEEvPT_S2_PKS1_S4_iii,(.L_x_276 - _ZN17fastertransformer29disentangled_attention_kernelIaLi64ELi4EEEvPT_S2_PKS1_S4_iii)
        .other          _ZN17fastertransformer29disentangled_attention_kernelIaLi64ELi4EEEvPT_S2_PKS1_S4_iii,@"STO_CUDA_ENTRY STV_DEFAULT"
_ZN17fastertransformer29disentangled_attention_kernelIaLi64ELi4EEEvPT_S2_PKS1_S4_iii:
.text._ZN17fastertransformer29disentangled_attention_kernelIaLi64ELi4EEEvPT_S2_PKS1_S4_iii:
[----:B------:R-:W0:Y:S01]  /*0000*/  LDC R1, c[0x0][0x28] ;  /* 0x00000a00ff017b82 */ /* 0x000e220000000800 */
[----:B------:R-:W-:-:S07]  /*0010*/  ULDC UR4, c[0x0][0x0] ;  /* 0x0000000000047ab9 */ /* 0x000fce0000000800 */
[----:B------:R-:W1:Y:S02]  /*0020*/  LDC R4, c[0x0][0x4] ;  /* 0x00000100ff047b82 */ /* 0x000e640000000800 */
[----:B-1----:R-:W1:Y:S01]  /*0030*/  I2F.U32.RP R0, R4 ;  /* 0x0000000400007306 */ /* 0x002e620000209000 */
[----:B------:R-:W-:-:S07]  /*0040*/  ISETP.NE.U32.AND P1, PT, R4, RZ, PT ;  /* 0x000000ff0400720c */ /* 0x000fce0003f25070 */
[----:B-1----:R-:W1:Y:S02]  /*0050*/  MUFU.RCP R0, R0 ;  /* 0x0000000000007308 */ /* 0x002e640000001000 */
[----:B-1----:R-:W-:-:S06]  /*0060*/  VIADD R2, R0, 0xffffffe ;  /* 0x0ffffffe00027836 */ /* 0x002fcc0000000000 */
[----:B------:R1:W2:Y:S02]  /*0070*/  F2I.FTZ.U32.TRUNC.NTZ R3, R2 ;  /* 0x0000000200037305 */ /* 0x0002a4000021f000 */
[----:B-1----:R-:W-:Y:S02]  /*0080*/  IMAD.MOV.U32 R2, RZ, RZ, RZ ;  /* 0x000000ffff027224 */ /* 0x002fe400078e00ff */
[----:B--2---:R-:W-:-:S04]  /*0090*/  IMAD.MOV R5, RZ, RZ, -R3 ;  /* 0x000000ffff057224 */ /* 0x004fc800078e0a03 */
[----:B------:R-:W-:-:S04]  /*00a0*/  IMAD R5, R5, R4, RZ ;  /* 0x0000000405057224 */ /* 0x000fc800078e02ff */
[----:B------:R-:W-:-:S06]  /*00b0*/  IMAD.HI.U32 R3, R3, R5, R2 ;  /* 0x0000000503037227 */ /* 0x000fcc00078e0002 */
[----:B------:R-:W-:-:S04]  /*00c0*/  IMAD.HI.U32 R3, R3, UR4, RZ ;  /* 0x0000000403037c27 */ /* 0x000fc8000f8e00ff */
[----:B------:R-:W-:-:S04]  /*00d0*/  IMAD.MOV R3, RZ, RZ, -R3 ;  /* 0x000000ffff037224 */ /* 0x000fc800078e0a03 */
[----:B------:R-:W-:-:S05]  /*00e0*/  IMAD R3, R4, R3, UR4 ;  /* 0x0000000404037e24 */ /* 0x000fca000f8e0203 */
[----:B------:R-:W-:-:S13]  /*00f0*/  ISETP.GE.U32.AND P0, PT, R3, R4, PT ;  /* 0x000000040300720c */ /* 0x000fda0003f06070 */
[----:B------:R-:W-:-:S05]  /*0100*/  @P0 IMAD.IADD R3, R3, 0x1, -R4 ;  /* 0x0000000103030824 */ /* 0x000fca00078e0a04 */
[----:B------:R-:W-:-:S13]  /*0110*/  ISETP.GE.U32.AND P0, PT, R3, R4, PT ;  /* 0x000000040300720c */ /* 0x000fda0003f06070 */
[----:B------:R-:W-:Y:S01]  /*0120*/  @P0 IMAD.IADD R3, R3, 0x1, -R4 ;  /* 0x0000000103030824 */ /* 0x000fe200078e0a04 */
[----:B------:R-:W-:-:S04]  /*0130*/  @!P1 LOP3.LUT R3, RZ, R4, RZ, 0x33, !PT ;  /* 0x00000004ff039212 */ /* 0x000fc800078e33ff */
[----:B------:R-:W-:-:S13]  /*0140*/  ISETP.NE.AND P0, PT, R3, RZ, PT ;  /* 0x000000ff0300720c */ /* 0x000fda0003f05270 */
[----:B0-----:R-:W-:Y:S05]  /*0150*/  @!P0 BRA `(.L_x_12) ;  /* 0x0000000000408947 */ /* 0x001fea0003800000 */
[----:B------:R-:W-:Y:S01]  /*0160*/  MOV R0, 0x40 ;  /* 0x0000004000007802 */ /* 0x000fe20000000f00 */
[----:B------:R-:W-:Y:S01]  /*0170*/  ULDC.64 UR4, c[0x4][0x30] ;  /* 0x01000c0000047ab9 */ /* 0x000fe20000000a00 */
[----:B------:R-:W-:Y:S01]  /*0180*/  ULDC.64 UR6, c[0x4][0x28] ;  /* 0x01000a0000067ab9 */ /* 0x000fe20000000a00 */
[----:B------:R-:W-:Y:S01]  /*0190*/  IMAD.U32 R4, RZ, RZ, UR4 ;  /* 0x00000004ff047e24 */ /* 0x000fe2000f8e00ff */
[----:B------:R0:W1:Y:S01]  /*01a0*/  LDC.64 R2, c[0x4][R0] ;  /* 0x0100000000027b82 */ /* 0x0000620000000a00 */
[----:B------:R-:W-:Y:S01]  /*01b0*/  IMAD.U32 R5, RZ, RZ, UR5 ;  /* 0x00000005ff057e24 */ /* 0x000fe2000f8e00ff */
[----:B------:R-:W-:Y:S01]  /*01c0*/  ULDC.64 UR4, c[0x4][0x38] ;  /* 0x01000e0000047ab9 */ /* 0x000fe20000000a00 */
[----:B------:R-:W-:Y:S02]  /*01d0*/  IMAD.U32 R10, RZ, RZ, UR6 ;  /* 0x00000006ff0a7e24 */ /* 0x000fe4000f8e00ff */
[----:B------:R-:W-:Y:S02]  /*01e0*/  IMAD.U32 R6, RZ, RZ, UR4 ;  /* 0x00000004ff067e24 */ /* 0x000fe4000f8e00ff */
[----:B------:R-:W-:-:S02]  /*01f0*/  IMAD.U32 R7, RZ, RZ, UR5 ;  /* 0x00000005ff077e24 */ /* 0x000fc4000f8e00ff */
[----:B------:R-:W-:Y:S02]  /*0200*/  IMAD.U32 R11, RZ, RZ, UR7 ;  /* 0x00000007ff0b7e24 */ /* 0x000fe4000f8e00ff */
[----:B------:R-:W-:Y:S02]  /*0210*/  IMAD.MOV.U32 R8, RZ, RZ, 0xf2 ;  /* 0x000000f2ff087424 */ /* 0x000fe400078e00ff */
[----:B------:R-:W-:Y:S02]  /*0220*/  IMAD.MOV.U32 R12, RZ, RZ, 0x1 ;  /* 0x00000001ff0c7424 */ /* 0x000fe400078e00ff */
[----:B0-----:R-:W-:-:S07]  /*0230*/  IMAD.MOV.U32 R13, RZ, RZ, RZ ;  /* 0x000000ffff0d7224 */ /* 0x001fce00078e00ff */
[----:B------:R-:W-:-:S07]  /*0240*/  LEPC R20, `(.L_x_12) ;  /* 0x000000001014794e */ /* 0x000fce0000000000 */
[----:B-1----:R-:W-:Y:S05]  /*0250*/  CALL.ABS.NOINC R2 ;  /* 0x0000000002007343 */ /* 0x002fea0003c00000 */
.L_x_12:
[----:B------:R-:W0:Y:S01]  /*0260*/  LDC R0, c[0x0][0x238] ;  /* 0x00008e00ff007b82 */ /* 0x000e220000000800 */
[----:B------:R-:W1:Y:S01]  /*0270*/  S2R R6, SR_CTAID.X ;  /* 0x0000000000067919 */ /* 0x000e620000002500 */
[----:B------:R-:W1:Y:S06]  /*0280*/  S2R R7, SR_TID.Y ;  /* 0x0000000000077919 */ /* 0x000e6c0000002200 */
[----:B------:R-:W2:Y:S01]  /*0290*/  LDC R10, c[0x0][0x234] ;  /* 0x00008d00ff0a7b82 */ /* 0x000ea20000000800 */
[----:B------:R-:W3:Y:S01]  /*02a0*/  S2R R8, SR_CTAID.Y ;  /* 0x0000000000087919 */ /* 0x000ee20000002600 */
[----:B------:R-:W3:Y:S01]  /*02b0*/  S2R R9, SR_TID.X ;  /* 0x0000000000097919 */ /* 0x000ee20000002100 */
[----:B------:R-:W4:Y:S01]  /*02c0*/  S2R R19, SR_CTAID.Z ;  /* 0x0000000000137919 */ /* 0x000f220000002700 */
[C---:B0-----:R-:W-:Y:S01]  /*02d0*/  LEA.HI R2, R0.reuse, R0, RZ, 0x1 ;  /* 0x0000000000027211 */ /* 0x041fe200078f08ff */
[----:B------:R-:W-:-:S03]  /*02e0*/  IMAD.SHL.U32 R3, R0, 0x2, RZ ;  /* 0x0000000200037824 */ /* 0x000fc600078e00ff */
[----:B------:R-:W-:Y:S01]  /*02f0*/  SHF.R.S32.HI R2, RZ, 0x1, R2 ;  /* 0x00000001ff027819 */ /* 0x000fe20000011402 */
[----:B------:R-:W-:-:S03]  /*0300*/  VIADD R5, R3, 0xffffffff ;  /* 0xffffffff03057836 */ /* 0x000fc60000000000 */
[----:B------:R-:W-:Y:S01]  /*0310*/  I2FP.F32.S32 R4, R2 ;  /* 0x0000000200047245 */ /* 0x000fe20000201400 */
[----:B------:R-:W-:Y:S01]  /*0320*/  VIADD R14, R2, 0xffffffff ;  /* 0xffffffff020e7836 */ /* 0x000fe20000000000 */
[----:B------:R-:W-:Y:S02]  /*0330*/  I2FP.F32.S32 R15, R5 ;  /* 0x00000005000f7245 */ /* 0x000fe40000201400 */
[----:B------:R-:W0:Y:S01]  /*0340*/  MUFU.LG2 R11, R4 ;  /* 0x00000004000b7308 */ /* 0x000e220000000c00 */
[----:B-1----:R-:W-:Y:S01]  /*0350*/  IMAD R21, R6, 0x40, R7 ;  /* 0x0000004006157824 */ /* 0x002fe200078e0207 */
[----:B------:R-:W-:-:S04]  /*0360*/  I2FP.F32.S32 R14, R14 ;  /* 0x0000000e000e7245 */ /* 0x000fc80000201400 */
[----:B--2---:R-:W-:Y:S02]  /*0370*/  ISETP.GE.AND P0, PT, R21, R10, PT ;  /* 0x0000000a1500720c */ /* 0x004fe40003f06270 */
[----:B------:R-:W1:Y:S01]  /*0380*/  MUFU.LG2 R12, R15 ;  /* 0x0000000f000c7308 */ /* 0x000e620000000c00 */
[----:B---3--:R-:W-:-:S05]  /*0390*/  IMAD R18, R8, 0x40, R9 ;  /* 0x0000004008127824 */ /* 0x008fca00078e0209 */
[----:B------:R-:W-:Y:S01]  /*03a0*/  ISETP.GE.OR P0, PT, R18, R10, P0 ;  /* 0x0000000a1200720c */ /* 0x000fe20000706670 */
[----:B0-----:R-:W-:-:S04]  /*03b0*/  FMUL.FTZ R11, R11, 0.69314718246459960938 ;  /* 0x3f3172180b0b7820 */ /* 0x001fc80000410000 */
[----:B-1----:R-:W-:Y:S02]  /*03c0*/  FFMA.FTZ R16, R12, 0.69314718246459960938, -R11 ;  /* 0x3f3172180c107823 */ /* 0x002fe4000001080b */
[----:B------:R-:W0:Y:S02]  /*03d0*/  LDC.64 R12, c[0x0][0x208] ;  /* 0x00008200ff0c7b82 */ /* 0x000e240000000a00 */
[----:B------:R-:W1:Y:S02]  /*03e0*/  MUFU.RCP R17, R16 ;  /* 0x0000001000117308 */ /* 0x000e640000001000 */
[----:B-1----:R-:W-:-:S04]  /*03f0*/  FMUL.FTZ R14, R14, R17 ;  /* 0x000000110e0e7220 */ /* 0x002fc80000410000 */
[----:B------:R-:W-:Y:S01]  /*0400*/  FMUL.FTZ R20, R14, 0.99999988079071044922 ;  /* 0x3f7ffffe0e147820 */ /* 0x000fe20000410000 */
[----:B----4-:R-:W-:Y:S06]  /*0410*/  @P0 BRA `(.L_x_13) ;  /* 0x0000001c00900947 */ /* 0x010fec0003800000 */
[----:B------:R-:W1:Y:S01]  /*0420*/  LDC.64 R14, c[0x0][0x228] ;  /* 0x00008a00ff0e7b82 */ /* 0x000e620000000a00 */
[----:B------:R-:W-:Y:S01]  /*0430*/  IMAD.IADD R17, R18, 0x1, -R21 ;  /* 0x0000000112117824 */ /* 0x000fe200078e0a15 */
[----:B------:R-:W-:Y:S01]  /*0440*/  BSSY B0, `(.L_x_14) ;  /* 0x0000010000007945 */ /* 0x000fe20003800000 */
[----:B------:R-:W-:-:S03]  /*0450*/  IMAD.MOV R22, RZ, RZ, -R2 ;  /* 0x000000ffff167224 */ /* 0x000fc600078e0a02 */
[C---:B------:R-:W-:Y:S02]  /*0460*/  ISETP.GT.AND P0, PT, R17.reuse, R2, PT ;  /* 0x000000021100720c */ /* 0x040fe40003f04270 */
[----:B------:R-:W-:-:S13]  /*0470*/  ISETP.GE.AND P1, PT, R17, R22, PT ;  /* 0x000000161100720c */ /* 0x000fda0003f26270 */
[----:B------:R-:W-:Y:S05]  /*0480*/  @!P0 BRA P1, `(.L_x_15) ;  /* 0x00000000002c8947 */ /* 0x000fea0000800000 */
[----:B------:R-:W-:Y:S02]  /*0490*/  I2FP.F32.S32 R17, R17 ;  /* 0x0000001100117245 */ /* 0x000fe40000201400 */
[----:B------:R-:W-:-:S03]  /*04a0*/  ISETP.GE.AND P0, PT, R18, R21, PT ;  /* 0x000000151200720c */ /* 0x000fc60003f06270 */
[----:B------:R-:W-:-:S06]  /*04b0*/  FADD.FTZ R16, |R17|, -RZ ;  /* 0x800000ff11107221 */ /* 0x000fcc0000010200 */
[----:B------:R-:W2:Y:S02]  /*04c0*/  MUFU.LG2 R16, R16 ;  /* 0x0000001000107308 */ /* 0x000ea40000000c00 */
[----:B--2---:R-:W-:-:S04]  /*04d0*/  FFMA.FTZ R17, R16, 0.69314718246459960938, -R11 ;  /* 0x3f31721810117823 */ /* 0x004fc8000001080b */
[----:B------:R-:W-:-:S06]  /*04e0*/  FMUL.FTZ R23, R20, R17 ;  /* 0x0000001114177220 */ /* 0x000fcc0000410000 */
[----:B------:R-:W2:Y:S02]  /*04f0*/  FRND.FTZ.CEIL R23, R23 ;  /* 0x0000001700177307 */ /* 0x000ea40000219000 */
[----:B--2---:R-:W-:-:S06]  /*0500*/  FADD.FTZ R24, R4, R23 ;  /* 0x0000001704187221 */ /* 0x004fcc0000010000 */
[----:B------:R-:W2:Y:S02]  /*0510*/  F2I.FTZ.TRUNC.NTZ R17, R24 ;  /* 0x0000001800117305 */ /* 0x000ea4000021f100 */
[----:B--2---:R-:W-:-:S04]  /*0520*/  IMAD.MOV R25, RZ, RZ, -R17 ;  /* 0x000000ffff197224 */ /* 0x004fc800078e0a11 */
[----:B------:R-:W-:-:S07]  /*0530*/  @!P0 IMAD.MOV.U32 R17, RZ, RZ, R25 ;  /* 0x000000ffff118224 */ /* 0x000fce00078e0019 */
.L_x_15:
[----:B------:R-:W-:Y:S05]  /*0540*/  BSYNC B0 ;  /* 0x0000000000007941 */ /* 0x000fea0003800000 */
.L_x_14:
[----:B------:R-:W-:Y:S01]  /*0550*/  VIADDMNMX R16, R17, R0, RZ, !PT ;  /* 0x0000000011107246 */ /* 0x000fe200078001ff */
[----:B------:R-:W-:Y:S01]  /*0560*/  IMAD R17, R19, R10, R21 ;  /* 0x0000000a13117224 */ /* 0x000fe200078e0215 */
[----:B0-----:R-:W-:Y:S02]  /*0570*/  R2UR UR4, R12 ;  /* 0x000000000c0472ca */ /* 0x001fe400000e0000 */
[----:B------:R-:W-:Y:S02]  /*0580*/  VIMNMX R16, R5, R16, PT ;  /* 0x0000001005107248 */ /* 0x000fe40003fe0100 */
[----:B------:R-:W-:-:S03]  /*0590*/  R2UR UR5, R13 ;  /* 0x000000000d0572ca */ /* 0x000fc600000e0000 */
[----:B------:R-:W-:-:S05]  /*05a0*/  IMAD R17, R3, R17, R16 ;  /* 0x0000001103117224 */ /* 0x000fca00078e0210 */
[----:B-1----:R-:W-:-:S04]  /*05b0*/  IADD3 R16, P0, R17, R14, RZ ;  /* 0x0000000e11107210 */ /* 0x002fc80007f1e0ff */
[----:B------:R-:W-:-:S05]  /*05c0*/  LEA.HI.X.SX32 R17, R17, R15, 0x1, P0 ;  /* 0x0000000f11117211 */ /* 0x000fca00000f0eff */
[----:B------:R-:W2:Y:S01]  /*05d0*/  LDG.E.U8 R16, desc[UR4][R16.64] ;  /* 0x0000000410107981 */ /* 0x000ea2000c1e1100 */
[----:B------:R-:W-:Y:S01]  /*05e0*/  MOV R23, 0x400 ;  /* 0x0000040000177802 */ /* 0x000fe20000000f00 */
[----:B------:R-:W-:Y:S01]  /*05f0*/  VIADD R25, R21, 0x4 ;  /* 0x0000000415197836 */ /* 0x000fe20000000000 */
[----:B------:R-:W0:Y:S04]  /*0600*/  S2R R24, SR_CgaCtaId ;  /* 0x0000000000187919 */ /* 0x000e280000008800 */
[----:B------:R-:W-:Y:S02]  /*0610*/  ISETP.GE.AND P0, PT, R25, R10, PT ;  /* 0x0000000a1900720c */ /* 0x000fe40003f06270 */
[----:B0-----:R-:W-:-:S05]  /*0620*/  LEA R24, R24, R23, 0x18 ;  /* 0x0000001718187211 */ /* 0x001fca00078ec0ff */
[----:B------:R-:W-:-:S04]  /*0630*/  IMAD R24, R7, 0x41, R24 ;  /* 0x0000004107187824 */ /* 0x000fc800078e0218 */
[----:B------:R-:W-:-:S05]  /*0640*/  IMAD.IADD R23, R24, 0x1, R9 ;  /* 0x0000000118177824 */ /* 0x000fca00078e0209 */
[----:B--2---:R1:W-:Y:S01]  /*0650*/  STS.U8 [R23], R16 ;  /* 0x0000001017007388 */ /* 0x0043e20000000000 */
[----:B------:R-:W-:Y:S05]  /*0660*/  @P0 BRA `(.L_x_13) ;  /* 0x0000001800fc0947 */ /* 0x000fea0003800000 */
[----:B------:R-:W-:Y:S01]  /*0670*/  IMAD.IADD R17, R18, 0x1, -R25 ;  /* 0x0000000112117824 */ /* 0x000fe200078e0a19 */
[----:B------:R-:W-:Y:S04]  /*0680*/  BSSY B0, `(.L_x_16) ;  /* 0x000000f000007945 */ /* 0x000fe80003800000 */
[C---:B------:R-:W-:Y:S02]  /*0690*/  ISETP.GT.AND P0, PT, R17.reuse, R2, PT ;  /* 0x000000021100720c */ /* 0x040fe40003f04270 */
[----:B------:R-:W-:-:S13]  /*06a0*/  ISETP.GE.AND P1, PT, R17, R22, PT ;  /* 0x000000161100720c */ /* 0x000fda0003f26270 */
[----:B------:R-:W-:Y:S05]  /*06b0*/  @!P0 BRA P1, `(.L_x_17) ;  /* 0x00000000002c8947 */ /* 0x000fea0000800000 */
[----:B------:R-:W-:Y:S02]  /*06c0*/  I2FP.F32.S32 R17, R17 ;  /* 0x0000001100117245 */ /* 0x000fe40000201400 */
[----:B------:R-:W-:-:S03]  /*06d0*/  ISETP.GE.AND P0, PT, R18, R25, PT ;  /* 0x000000191200720c */ /* 0x000fc60003f06270 */
[----:B-1----:R-:W-:-:S06]  /*06e0*/  FADD.FTZ R16, |R17|, -RZ ;  /* 0x800000ff11107221 */ /* 0x002fcc0000010200 */
[----:B------:R-:W0:Y:S02]  /*06f0*/  MUFU.LG2 R16, R16 ;  /* 0x0000001000107308 */ /* 0x000e240000000c00 */
[----:B0-----:R-:W-:-:S04]  /*0700*/  FFMA.FTZ R17, R16, 0.69314718246459960938, -R11 ;  /* 0x3f31721810117823 */ /* 0x001fc8000001080b */
[----:B------:R-:W-:-:S04]  /*0710*/  FMUL.FTZ R24, R20, R17 ;  /* 0x0000001114187220 */ /* 0x000fc80000410000 */
[----:B------:R-:W0:Y:S02]  /*0720*/  FRND.FTZ.CEIL R17, R24 ;  /* 0x0000001800117307 */ /* 0x000e240000219000 */
[----:B0-----:R-:W-:-:S06]  /*0730*/  FADD.FTZ R26, R4, R17 ;  /* 0x00000011041a7221 */ /* 0x001fcc0000010000 */
[----:B------:R-:W0:Y:S02]  /*0740*/  F2I.FTZ.TRUNC.NTZ R17, R26 ;  /* 0x0000001a00117305 */ /* 0x000e24000021f100 */
[----:B0-----:R-:W-:-:S04]  /*0750*/  IMAD.MOV R27, RZ, RZ, -R17 ;  /* 0x000000ffff1b7224 */ /* 0x001fc800078e0a11 */
[----:B------:R-:W-:-:S07]  /*0760*/  @!P0 IMAD.MOV.U32 R17, RZ, RZ, R27 ;  /* 0x000000ffff118224 */ /* 0x000fce00078e001b */
.L_x_17:
[----:B------:R-:W-:Y:S05]  /*0770*/  BSYNC B0 ;  /* 0x0000000000007941 */ /* 0x000fea0003800000 */
.L_x_16:
[----:B-1----:R-:W-:Y:S01]  /*0780*/  VIADDMNMX R16, R17, R0, RZ, !PT ;  /* 0x0000000011107246 */ /* 0x002fe200078001ff */
[----:B------:R-:W-:Y:S01]  /*0790*/  IMAD R25, R19, R10, R25 ;  /* 0x0000000a13197224 */ /* 0x000fe200078e0219 */
[----:B------:R-:W-:Y:S02]  /*07a0*/  R2UR UR4, R12 ;  /* 0x000000000c0472ca */ /* 0x000fe400000e0000 */
[----:B------:R-:W-:Y:S02]  /*07b0*/  VIMNMX R16, R5, R16, PT ;  /* 0x0000001005107248 */ /* 0x000fe40003fe0100 */
[----:B------:R-:W-:-:S03]  /*07c0*/  R2UR UR5, R13 ;  /* 0x000000000d0572ca */ /* 0x000fc600000e0000 */
[----:B------:R-:W-:-:S05]  /*07d0*/  IMAD R25, R3, R25, R16 ;  /* 0x0000001903197224 */ /* 0x000fca00078e0210 */
[----:B------:R-:W-:-:S04]  /*07e0*/  IADD3 R16, P0, R25, R14, RZ ;  /* 0x0000000e19107210 */ /* 0x000fc80007f1e0ff */
[----:B------:R-:W-:-:S05]  /*07f0*/  LEA.HI.X.SX32 R17, R25, R15, 0x1, P0 ;  /* 0x0000000f19117211 */ /* 0x000fca00000f0eff */
[----:B------:R-:W2:Y:S01]  /*0800*/  LDG.E.U8 R16, desc[UR4][R16.64] ;  /* 0x0000000410107981 */ /* 0x000ea2000c1e1100 */
[----:B------:R-:W-:-:S05]  /*0810*/  VIADD R25, R21, 0x8 ;  /* 0x0000000815197836 */ /* 0x000fca0000000000 */
[----:B------:R-:W-:Y:S01]  /*0820*/  ISETP.GE.AND P0, PT, R25, R10, PT ;  /* 0x0000000a1900720c */ /* 0x000fe20003f06270 */
[----:B--2---:R2:W-:-:S12]  /*0830*/  STS.U8 [R23+0x104], R16 ;  /* 0x0001041017007388 */ /* 0x0045d80000000000 */
        /* <DEDUP_REMOVED lines=8> */
[----:B--2---:R-:W-:-:S06]  /*08c0*/  FADD.FTZ R16, |R17|, -RZ ;  /* 0x800000ff11107221 */ /* 0x004fcc0000010200 */
        /* <DEDUP_REMOVED lines=8> */
.L_x_19:
[----:B------:R-:W-:Y:S05]  /*0950*/  BSYNC B0 ;  /* 0x0000000000007941 */ /* 0x000fea0003800000 */
.L_x_18:
[----:B--2---:R-:W-:Y:S01]  /*0960*/  VIADDMNMX R16, R17, R0, RZ, !PT ;  /* 0x0000000011107246 */ /* 0x004fe200078001ff */
        /* <DEDUP_REMOVED lines=19> */
[----:B---3--:R-:W-:-:S06]  /*0aa0*/  FADD.FTZ R16, |R17|, -RZ ;  /* 0x800000ff11107221 */ /* 0x008fcc0000010200 */
        /* <DEDUP_REMOVED lines=8> */
.L_x_21:
[----:B------:R-:W-:Y:S05]  /*0b30*/  BSYNC B0 ;  /* 0x0000000000007941 */ /* 0x000fea0003800000 */
.L_x_20:
[----:B---3--:R-:W-:Y:S01]  /*0b40*/  VIADDMNMX R16, R17, R0, RZ, !PT ;  /* 0x0000000011107246 */ /* 0x008fe200078001ff */
        /* <DEDUP_REMOVED lines=19> */
[----:B----4-:R-:W-:-:S06]  /*0c80*/  FADD.FTZ R16, |R17|, -RZ ;  /* 0x800000ff11107221 */ /* 0x010fcc0000010200 */
        /* <DEDUP_REMOVED lines=8> */
.L_x_23:
[----:B------:R-:W-:Y:S05]  /*0d10*/  BSYNC B0 ;  /* 0x0000000000007941 */ /* 0x000fea0003800000 */
.L_x_22:
[----:B----4-:R-:W-:Y:S01]  /*0d20*/  VIADDMNMX R16, R17, R0, RZ, !PT ;  /* 0x0000000011107246 */ /* 0x010fe200078001ff */
        /* <DEDUP_REMOVED lines=19> */
[----:B0-----:R-:W-:-:S06]  /*0e60*/  FADD.FTZ R16, |R17|, -RZ ;  /* 0x800000ff11107221 */ /* 0x001fcc0000010200 */
        /* <DEDUP_REMOVED lines=8> */
.L_x_25:
[----:B------:R-:W-:Y:S05]  /*0ef0*/  BSYNC B0 ;  /* 0x0000000000007941 */ /* 0x000fea0003800000 */
.L_x_24:
[----:B0-----:R-:W-:Y:S01]  /*0f00*/  VIADDMNMX R16, R17, R0, RZ, !PT ;  /* 0x0000000011107246 */ /* 0x001fe200078001ff */
        /* <DEDUP_REMOVED lines=28> */
.L_x_27:
[----:B------:R-:W-:Y:S05]  /*10d0*/  BSYNC B0 ;  /* 0x0000000000007941 */ /* 0x000fea0003800000 */
.L_x_26:
        /* <DEDUP_REMOVED lines=29> */
.L_x_29:
[----:B------:R-:W-:Y:S05]  /*12b0*/  BSYNC B0 ;  /* 0x0000000000007941 */ /* 0x000fea0003800000 */
.L_x_28:
        /* <DEDUP_REMOVED lines=29> */
.L_x_31:
[----:B------:R-:W-:Y:S05]  /*1490*/  BSYNC B0 ;  /* 0x0000000000007941 */ /* 0x000fea0003800000 */
.L_x_30:
        /* <DEDUP_REMOVED lines=29> */
.L_x_33:
[----:B------:R-:W-:Y:S05]  /*1670*/  BSYNC B0 ;  /* 0x0000000000007941 */ /* 0x000fea0003800000 */
.L_x_32:
        /* <DEDUP_REMOVED lines=29> */
.L_x_35:
[----:B------:R-:W-:Y:S05]  /*1850*/  BSYNC B0 ;  /* 0x0000000000007941 */ /* 0x000fea0003800000 */
.L_x_34:
        /* <DEDUP_REMOVED lines=29> */
.L_x_37:
[----:B------:R-:W-:Y:S05]  /*1a30*/  BSYNC B0 ;  /* 0x0000000000007941 */ /* 0x000fea0003800000 */
.L_x_36:
        /* <DEDUP_REMOVED lines=29> */
.L_x_39:
[----:B------:R-:W-:Y:S05]  /*1c10*/  BSYNC B0 ;  /* 0x0000000000007941 */ /* 0x000fea0003800000 */
.L_x_38:
        /* <DEDUP_REMOVED lines=29> */
.L_x_41:
[----:B------:R-:W-:Y:S05]  /*1df0*/  BSYNC B0 ;  /* 0x0000000000007941 */ /* 0x000fea0003800000 */
.L_x_40:
        /* <DEDUP_REMOVED lines=29> */
.L_x_43:
[----:B------:R-:W-:Y:S05]  /*1fd0*/  BSYNC B0 ;  /* 0x0000000000007941 */ /* 0x000fea0003800000 */
.L_x_42:
        /* <DEDUP_REMOVED lines=15> */
[C---:B------:R-:W-:Y:S02]  /*20d0*/  ISETP.GE.AND P1, PT, R17.reuse, R22, PT ;  /* 0x000000161100720c */ /* 0x040fe40003f26270 */
[----:B------:R-:W-:-:S13]  /*20e0*/  ISETP.GT.AND P0, PT, R17, R2, PT ;  /* 0x000000021100720c */ /* 0x000fda0003f04270 */
        /* <DEDUP_REMOVED lines=12> */
.L_x_45:
[----:B------:R-:W-:Y:S05]  /*21b0*/  BSYNC B0 ;  /* 0x0000000000007941 */ /* 0x000fea0003800000 */
.L_x_44:
        /* <DEDUP_REMOVED lines=8> */
[----:B------:R-:W2:Y:S04]  /*2240*/  LDG.E.U8 R14, desc[UR4][R14.64] ;  /* 0x000000040e0e7981 */ /* 0x000ea8000c1e1100 */
[----:B--2---:R0:W-:Y:S02]  /*2250*/  STS.U8 [R23+0xf3c], R14 ;  /* 0x000f3c0e17007388 */ /* 0x0041e40000000000 */
.L_x_13:
[----:B------:R-:W-:Y:S05]  /*2260*/  WARPSYNC.ALL ;  /* 0x0000000000007948 */ /* 0x000fea0003800000 */
[----:B------:R-:W-:Y:S01]  /*2270*/  BAR.SYNC.DEFER_BLOCKING 0x0 ;  /* 0x0000000000007b1d */ /* 0x000fe20000010000 */
[----:B------:R-:W-:Y:S02]  /*2280*/  IMAD R21, R8, 0x40, R7 ;  /* 0x0000004008157824 */ /* 0x000fe400078e0207 */
[----:B01234-:R-:W-:-:S03]  /*2290*/  IMAD R23, R6, 0x40, R9 ;  /* 0x0000004006177824 */ /* 0x01ffc600078e0209 */
[----:B------:R-:W-:-:S04]  /*22a0*/  ISETP.GE.AND P0, PT, R21, R10, PT ;  /* 0x0000000a1500720c */ /* 0x000fc80003f06270 */
[----:B------:R-:W-:-:S13]  /*22b0*/  ISETP.GE.OR P0, PT, R23, R10, P0 ;  /* 0x0000000a1700720c */ /* 0x000fda0000706670 */
[----:B------:R-:W-:Y:S05]  /*22c0*/  @P0 EXIT ;  /* 0x000000000000094d */ /* 0x000fea0003800000 */
[----:B------:R-:W-:Y:S01]  /*22d0*/  IMAD.IADD R15, R21, 0x1, -R23 ;  /* 0x00000001150f7824 */ /* 0x000fe200078e0a17 */
[----:B------:R-:W-:Y:S01]  /*22e0*/  BSSY B0, `(.L_x_46) ;  /* 0x0000011000007945 */ /* 0x000fe20003800000 */
[----:B------:R-:W-:Y:S02]  /*22f0*/  IMAD.MOV R18, RZ, RZ, -R2 ;  /* 0x000000ffff127224 */ /* 0x000fe400078e0a02 */
[----:B------:R-:W-:Y:S01]  /*2300*/  IMAD R8, R19, R10, R21 ;  /* 0x0000000a13087224 */ /* 0x000fe200078e0215 */
[C---:B------:R-:W-:Y:S02]  /*2310*/  ISETP.GT.AND P0, PT, R15.reuse, R2, PT ;  /* 0x000000020f00720c */ /* 0x040fe40003f04270 */
[----:B------:R-:W-:-:S13]  /*2320*/  ISETP.GE.AND P1, PT, R15, R18, PT ;  /* 0x000000120f00720c */ /* 0x000fda0003f26270 */
[----:B------:R-:W-:Y:S05]  /*2330*/  @!P0 BRA P1, `(.L_x_47) ;  /* 0x00000000002c8947 */ /* 0x000fea0000800000 */
[----:B------:R-:W-:Y:S02]  /*2340*/  I2FP.F32.S32 R15, R15 ;  /* 0x0000000f000f7245 */ /* 0x000fe40000201400 */
[----:B------:R-:W-:-:S03]  /*2350*/  ISETP.GE.AND P0, PT, R21, R23, PT ;  /* 0x000000171500720c */ /* 0x000fc60003f06270 */
[----:B------:R-:W-:-:S06]  /*2360*/  FADD.FTZ R6, |R15|, -RZ ;  /* 0x800000ff0f067221 */ /* 0x000fcc0000010200 */
        /* <DEDUP_REMOVED lines=8> */
.L_x_47:
[----:B------:R-:W-:Y:S05]  /*23f0*/  BSYNC B0 ;  /* 0x0000000000007941 */ /* 0x000fea0003800000 */
.L_x_46:
[----:B------:R-:W-:Y:S01]  /*2400*/  VIADDMNMX R14, R15, R0, RZ, !PT ;  /* 0x000000000f0e7246 */ /* 0x000fe200078001ff */
[----:B------:R-:W-:Y:S01]  /*2410*/  IMAD R6, R8, R10, R23 ;  /* 0x0000000a08067224 */ /* 0x000fe200078e0217 */
[C---:B------:R-:W-:Y:S01]  /*2420*/  R2UR UR8, R12.reuse ;  /* 0x000000000c0872ca */ /* 0x040fe200000e0000 */
[----:B------:R-:W-:Y:S01]  /*2430*/  ULDC.64 UR6, c[0x0][0x220] ;  /* 0x0000880000067ab9 */ /* 0x000fe20000000a00 */
[----:B------:R-:W-:Y:S01]  /*2440*/  VIMNMX R14, R5, R14, PT ;  /* 0x0000000e050e7248 */ /* 0x000fe20003fe0100 */
[----:B------:R-:W-:Y:S01]  /*2450*/  ULDC.64 UR4, c[0x0][0x218] ;  /* 0x0000860000047ab9 */ /* 0x000fe20000000a00 */
[----:B------:R-:W-:Y:S02]  /*2460*/  R2UR UR9, R13 ;  /* 0x000000000d0972ca */ /* 0x000fe400000e0000 */
[----:B------:R-:W-:Y:S01]  /*2470*/  R2UR UR10, R12 ;  /* 0x000000000c0a72ca */ /* 0x000fe200000e0000 */
[----:B------:R-:W-:Y:S01]  /*2480*/  IMAD R8, R3, R8, R14 ;  /* 0x0000000803087224 */ /* 0x000fe200078e020e */
[----:B------:R-:W-:-:S02]  /*2490*/  R2UR UR11, R13 ;  /* 0x000000000d0b72ca */ /* 0x000fc400000e0000 */
[----:B------:R-:W-:Y:S02]  /*24a0*/  SHF.R.S32.HI R24, RZ, 0x1f, R6 ;  /* 0x0000001fff187819 */ /* 0x000fe40000011406 */
[----:B------:R-:W-:Y:S02]  /*24b0*/  IADD3 R16, P0, R8, UR6, RZ ;  /* 0x0000000608107c10 */ /* 0x000fe4000ff1e0ff */
[----:B------:R-:W-:Y:S02]  /*24c0*/  IADD3 R14, P1, R6, UR4, RZ ;  /* 0x00000004060e7c10 */ /* 0x000fe4000ff3e0ff */
[----:B------:R-:W-:Y:S02]  /*24d0*/  LEA.HI.X.SX32 R17, R8, UR7, 0x1, P0 ;  /* 0x0000000708117c11 */ /* 0x000fe400080f0eff */
[----:B------:R-:W-:-:S04]  /*24e0*/  IADD3.X R15, R24, UR5, RZ, P1, !PT ;  /* 0x00000005180f7c10 */ /* 0x000fc80008ffe4ff */
[----:B------:R-:W2:Y:S04]  /*24f0*/  LDG.E.U8 R17, desc[UR10][R16.64] ;  /* 0x0000000a10117981 */ /* 0x000ea8000c1e1100 */
[----:B------:R-:W2:Y:S01]  /*2500*/  LDG.E.U8 R14, desc[UR8][R14.64] ;  /* 0x000000080e0e7981 */ /* 0x000ea2000c1e1100 */
[----:B------:R-:W0:Y:S01]  /*2510*/  S2R R25, SR_CgaCtaId ;  /* 0x0000000000197919 */ /* 0x000e220000008800 */
[----:B------:R-:W-:Y:S01]  /*2520*/  MOV R8, 0x400 ;  /* 0x0000040000087802 */ /* 0x000fe20000000f00 */
[----:B------:R-:W-:-:S03]  /*2530*/  ULDC.64 UR8, c[0x0][0x210] ;  /* 0x0000840000087ab9 */ /* 0x000fc60000000a00 */
[----:B0-----:R-:W-:-:S05]  /*2540*/  LEA R8, R25, R8, 0x18 ;  /* 0x0000000819087211 */ /* 0x001fca00078ec0ff */
[----:B------:R-:W-:-:S04]  /*2550*/  IMAD R22, R9, 0x41, R8 ;  /* 0x0000004109167824 */ /* 0x000fc800078e0208 */
[----:B------:R-:W-:-:S05]  /*2560*/  IMAD.IADD R22, R22, 0x1, R7 ;  /* 0x0000000116167824 */ /* 0x000fca00078e0207 */
[----:B------:R-:W2:Y:S01]  /*2570*/  LDS.U8 R9, [R22] ;  /* 0x0000000016097984 */ /* 0x000ea20000000000 */
[----:B------:R-:W-:Y:S01]  /*2580*/  VIADD R8, R21, 0x4 ;  /* 0x0000000415087836 */ /* 0x000fe20000000000 */
[----:B------:R-:W-:-:S04]  /*2590*/  IADD3 R6, P1, R6, UR8, RZ ;  /* 0x0000000806067c10 */ /* 0x000fc8000ff3e0ff */
[----:B------:R-:W-:Y:S02]  /*25a0*/  ISETP.GE.AND P0, PT, R8, R10, PT ;  /* 0x0000000a0800720c */ /* 0x000fe40003f06270 */
[----:B------:R-:W-:Y:S02]  /*25b0*/  IADD3.X R7, R24, UR9, RZ, P1, !PT ;  /* 0x0000000918077c10 */ /* 0x000fe40008ffe4ff */
[----:B--2---:R-:W-:-:S05]  /*25c0*/  IADD3 R9, R9, R14, R17 ;  /* 0x0000000e09097210 */ /* 0x004fca0007ffe011 */
[----:B------:R0:W-:Y:S04]  /*25d0*/  STG.E.U8 desc[UR10][R6.64], R9 ;  /* 0x0000000906007986 */ /* 0x0001e8000c10110a */
[----:B------:R-:W-:Y:S05]  /*25e0*/  @P0 EXIT ;  /* 0x000000000000094d */ /* 0x000fea0003800000 */
[----:B0-----:R-:W-:Y:S01]  /*25f0*/  IMAD.IADD R7, R8, 0x1, -R23 ;  /* 0x0000000108077824 */ /* 0x001fe200078e0a17 */
[----:B------:R-:W-:Y:S04]  /*2600*/  BSSY B0, `(.L_x_48) ;  /* 0x000000f000007945 */ /* 0x000fe80003800000 */
        /* <DEDUP_REMOVED lines=8> */
[----:B------:R-:W-:-:S06]  /*2690*/  FMUL.FTZ R9, R20, R7 ;  /* 0x0000000714097220 */ /* 0x000fcc0000410000 */
[----:B------:R-:W0:Y:S02]  /*26a0*/  FRND.FTZ.CEIL R9, R9 ;  /* 0x0000000900097307 */ /* 0x000e240000219000 */
[----:B0-----:R-:W-:-:S06]  /*26b0*/  FADD.FTZ R14, R4, R9 ;  /* 0x00000009040e7221 */ /* 0x001fcc0000010000 */
[----:B------:R-:W0:Y:S02]  /*26c0*/  F2I.FTZ.TRUNC.NTZ R7, R14 ;  /* 0x0000000e00077305 */ /* 0x000e24000021f100 */
[----:B0-----:R-:W-:-:S04]  /*26d0*/  IMAD.MOV R15, RZ, RZ, -R7 ;  /* 0x000000ffff0f7224 */ /* 0x001fc800078e0a07 */
[----:B------:R-:W-:-:S07]  /*26e0*/  @!P0 IMAD.MOV.U32 R7, RZ, RZ, R15 ;  /* 0x000000ffff078224 */ /* 0x000fce00078e000f */
.L_x_49:
[----:B------:R-:W-:Y:S05]  /*26f0*/  BSYNC B0 ;  /* 0x0000000000007941 */ /* 0x000fea0003800000 */
.L_x_48:
[----:B------:R-:W-:Y:S01]  /*2700*/  VIADDMNMX R6, R7, R0, RZ, !PT ;  /* 0x0000000007067246 */ /* 0x000fe200078001ff */
[----:B------:R-:W-:Y:S01]  /*2710*/  IMAD R8, R19, R10, R8 ;  /* 0x0000000a13087224 */ /* 0x000fe200078e0208 */
[----:B------:R-:W-:Y:S01]  /*2720*/  R2UR UR10, R12 ;  /* 0x000000000c0a72ca */ /* 0x000fe200000e0000 */
[----:B------:R-:W0:Y:S01]  /*2730*/  LDS.U8 R17, [R22+0x4] ;  /* 0x0000040016117984 */ /* 0x000e220000000000 */
[----:B------:R-:W-:Y:S01]  /*2740*/  VIMNMX R6, R5, R6, PT ;  /* 0x0000000605067248 */ /* 0x000fe20003fe0100 */
[----:B------:R-:W-:Y:S01]  /*2750*/  IMAD R14, R8, R10, R23 ;  /* 0x0000000a080e7224 */ /* 0x000fe200078e0217 */
[----:B------:R-:W-:Y:S02]  /*2760*/  R2UR UR11, R13 ;  /* 0x000000000d0b72ca */ /* 0x000fe400000e0000 */
[----:B------:R-:W-:Y:S01]  /*2770*/  R2UR UR12, R12 ;  /* 0x000000000c0c72ca */ /* 0x000fe200000e0000 */
[----:B------:R-:W-:Y:S01]  /*2780*/  IMAD R7, R3, R8, R6 ;  /* 0x0000000803077224 */ /* 0x000fe200078e0206 */
[----:B------:R-:W-:-:S02]  /*2790*/  R2UR UR13, R13 ;  /* 0x000000000d0d72ca */ /* 0x000fc400000e0000 */
[----:B------:R-:W-:Y:S02]  /*27a0*/  SHF.R.S32.HI R15, RZ, 0x1f, R14 ;  /* 0x0000001fff0f7819 */ /* 0x000fe4000001140e */
[C---:B------:R-:W-:Y:S02]  /*27b0*/  IADD3 R6, P0, R7.reuse, UR6, RZ ;  /* 0x0000000607067c10 */ /* 0x040fe4000ff1e0ff */
[----:B------:R-:W-:Y:S02]  /*27c0*/  IADD3 R8, P1, R14, UR4, RZ ;  /* 0x000000040e087c10 */ /* 0x000fe4000ff3e0ff */
[----:B------:R-:W-:Y:S02]  /*27d0*/  LEA.HI.X.SX32 R7, R7, UR7, 0x1, P0 ;  /* 0x0000000707077c11 */ /* 0x000fe400080f0eff */
[----:B------:R-:W-:-:S04]  /*27e0*/  IADD3.X R9, R15, UR5, RZ, P1, !PT ;  /* 0x000000050f097c10 */ /* 0x000fc80008ffe4ff */
[----:B------:R-:W0:Y:S04]  /*27f0*/  LDG.E.U8 R7, desc[UR12][R6.64] ;  /* 0x0000000c06077981 */ /* 0x000e28000c1e1100 */
[----:B------:R-:W0:Y:S01]  /*2800*/  LDG.E.U8 R8, desc[UR10][R8.64] ;  /* 0x0000000a08087981 */ /* 0x000e22000c1e1100 */
[----:B------:R-:W-:Y:S01]  /*2810*/  IADD3 R14, P0, R14, UR8, RZ ;  /* 0x000000080e0e7c10 */ /* 0x000fe2000ff1e0ff */
[----:B------:R-:W-:-:S03]  /*2820*/  VIADD R16, R21, 0x8 ;  /* 0x0000000815107836 */ /* 0x000fc60000000000 */
[----:B------:R-:W-:Y:S02]  /*2830*/  IADD3.X R15, R15, UR9, RZ, P0, !PT ;  /* 0x000000090f0f7c10 */ /* 0x000fe400087fe4ff */
[----:B------:R-:W-:Y:S02]  /*2840*/  ISETP.GE.AND P0, PT, R16, R10, PT ;  /* 0x0000000a1000720c */ /* 0x000fe40003f06270 */
[----:B0-----:R-:W-:-:S05]  /*2850*/  IADD3 R17, R17, R8, R7 ;  /* 0x0000000811117210 */ /* 0x001fca0007ffe007 */
[----:B------:R0:W-:Y:S06]  /*2860*/  STG.E.U8 desc[UR10][R14.64], R17 ;  /* 0x000000110e007986 */ /* 0x0001ec000c10110a */
[----:B------:R-:W-:Y:S05]  /*2870*/  @P0 EXIT ;  /* 0x000000000000094d */ /* 0x000fea0003800000 */
[----:B------:R-:W-:Y:S01]  /*2880*/  IMAD.IADD R7, R16, 0x1, -R23 ;  /* 0x0000000110077824 */ /* 0x000fe200078e0a17 */
[----:B------:R-:W-:Y:S04]  /*2890*/  BSSY B0, `(.L_x_50) ;  /* 0x000000f000007945 */ /* 0x000fe80003800000 */
[C---:B------:R-:W-:Y:S02]  /*28a0*/  ISETP.GT.AND P0, PT, R7.reuse, R2, PT ;  /* 0x000000020700720c */ /* 0x040fe40003f04270 */
[----:B------:R-:W-:-:S13]  /*28b0*/  ISETP.GE.AND P1, PT, R7, R18, PT ;  /* 0x000000120700720c */ /* 0x000fda0003f26270 */
[----:B------:R-:W-:Y:S05]  /*28c0*/  @!P0 BRA P1, `(.L_x_51) ;  /* 0x00000000002c8947 */ /* 0x000fea0000800000 */
[----:B------:R-:W-:Y:S02]  /*28d0*/  I2FP.F32.S32 R7, R7 ;  /* 0x0000000700077245 */ /* 0x000fe40000201400 */
[----:B------:R-:W-:-:S03]  /*28e0*/  ISETP.GE.AND P0, PT, R16, R23, PT ;  /* 0x000000171000720c */ /* 0x000fc60003f06270 */
[----:B------:R-:W-:-:S06]  /*28f0*/  FADD.FTZ R6, |R7|, -RZ ;  /* 0x800000ff07067221 */ /* 0x000fcc0000010200 */
[----:B------:R-:W1:Y:S02]  /*2900*/  MUFU.LG2 R6, R6 ;  /* 0x0000000600067308 */ /* 0x000e640000000c00 */
[----:B-1----:R-:W-:-:S04]  /*2910*/  FFMA.FTZ R7, R6, 0.69314718246459960938, -R11 ;  /* 0x3f31721806077823 */ /* 0x002fc8000001080b */
[----:B------:R-:W-:-:S04]  /*2920*/  FMUL.FTZ R8, R20, R7 ;  /* 0x0000000714087220 */ /* 0x000fc80000410000 */
[----:B------:R-:W1:Y:S02]  /*2930*/  FRND.FTZ.CEIL R7, R8 ;  /* 0x0000000800077307 */ /* 0x000e640000219000 */
[----:B-1----:R-:W-:-:S06]  /*2940*/  FADD.FTZ R9, R4, R7 ;  /* 0x0000000704097221 */ /* 0x002fcc0000010000 */
[----:B------:R-:W0:Y:S02]  /*2950*/  F2I.FTZ.TRUNC.NTZ R7, R9 ;  /* 0x0000000900077305 */ /* 0x000e24000021f100 */
[----:B0-----:R-:W-:-:S04]  /*2960*/  IMAD.MOV R14, RZ, RZ, -R7 ;  /* 0x000000ffff0e7224 */ /* 0x001fc800078e0a07 */
[----:B------:R-:W-:-:S07]  /*2970*/  @!P0 IMAD.MOV.U32 R7, RZ, RZ, R14 ;  /* 0x000000ffff078224 */ /* 0x000fce00078e000e */
.L_x_51:
[----:B------:R-:W-:Y:S05]  /*2980*/  BSYNC B0 ;  /* 0x0000000000007941 */ /* 0x000fea0003800000 */
.L_x_50:
[----:B------:R-:W-:Y:S01]  /*2990*/  VIADDMNMX R6, R7, R0, RZ, !PT ;  /* 0x0000000007067246 */ /* 0x000fe200078001ff */
[----:B------:R-:W-:Y:S01]  /*29a0*/  IMAD R16, R19, R10, R16 ;  /* 0x0000000a13107224 */ /* 0x000fe200078e0210 */
[----:B------:R-:W-:Y:S01]  /*29b0*/  R2UR UR10, R12 ;  /* 0x000000000c0a72ca */ /* 0x000fe200000e0000 */
[----:B0-----:R-:W0:Y:S01]  /*29c0*/  LDS.U8 R17, [R22+0x8] ;  /* 0x0000080016117984 */ /* 0x001e220000000000 */
[----:B------:R-:W-:Y:S01]  /*29d0*/  VIMNMX R6, R5, R6, PT ;  /* 0x0000000605067248 */ /* 0x000fe20003fe0100 */
[----:B------:R-:W-:Y:S01]  /*29e0*/  IMAD R14, R16, R10, R23 ;  /* 0x0000000a100e7224 */ /* 0x000fe200078e0217 */
        /* <DEDUP_REMOVED lines=34> */
.L_x_53:
[----:B------:R-:W-:Y:S05]  /*2c10*/  BSYNC B0 ;  /* 0x0000000000007941 */ /* 0x000fea0003800000 */
.L_x_52:
        /* <DEDUP_REMOVED lines=40> */
.L_x_55:
[----:B------:R-:W-:Y:S05]  /*2ea0*/  BSYNC B0 ;  /* 0x0000000000007941 */ /* 0x000fea0003800000 */
.L_x_54:
        /* <DEDUP_REMOVED lines=40> */
.L_x_57:
[----:B------:R-:W-:Y:S05]  /*3130*/  BSYNC B0 ;  /* 0x0000000000007941 */ /* 0x000fea0003800000 */
.L_x_56:
        /* <DEDUP_REMOVED lines=40> */
.L_x_59:
[----:B------:R-:W-:Y:S05]  /*33c0*/  BSYNC B0 ;  /* 0x0000000000007941 */ /* 0x000fea0003800000 */
.L_x_58:
        /* <DEDUP_REMOVED lines=40> */
.L_x_61:
[----:B------:R-:W-:Y:S05]  /*3650*/  BSYNC B0 ;  /* 0x0000000000007941 */ /* 0x000fea0003800000 */
.L_x_60:
        /* <DEDUP_REMOVED lines=40> */
.L_x_63:
[----:B------:R-:W-:Y:S05]  /*38e0*/  BSYNC B0 ;  /* 0x0000000000007941 */ /* 0x000fea0003800000 */
.L_x_62:
        /* <DEDUP_REMOVED lines=40> */
.L_x_65:
[----:B------:R-:W-:Y:S05]  /*3b70*/  BSYNC B0 ;  /* 0x0000000000007941 */ /* 0x000fea0003800000 */
.L_x_64:
        /* <DEDUP_REMOVED lines=40> */
.L_x_67:
[----:B------:R-:W-:Y:S05]  /*3e00*/  BSYNC B0 ;  /* 0x0000000000007941 */ /* 0x000fea0003800000 */
.L_x_66:
        /* <DEDUP_REMOVED lines=40> */
.L_x_69:
[----:B------:R-:W-:Y:S05]  /*4090*/  BSYNC B0 ;  /* 0x0000000000007941 */ /* 0x000fea0003800000 */
.L_x_68:
        /* <DEDUP_REMOVED lines=40> */
.L_x_71:
[----:B------:R-:W-:Y:S05]  /*4320*/  BSYNC B0 ;  /* 0x0000000000007941 */ /* 0x000fea0003800000 */
.L_x_70:
        /* <DEDUP_REMOVED lines=40> */
.L_x_73:
[----:B------:R-:W-:Y:S05]  /*45b0*/  BSYNC B0 ;  /* 0x0000000000007941 */ /* 0x000fea0003800000 */
.L_x_72:
        /* <DEDUP_REMOVED lines=40> */
.L_x_75:
[----:B------:R-:W-:Y:S05]  /*4840*/  BSYNC B0 ;  /* 0x0000000000007941 */ /* 0x000fea0003800000 */
.L_x_74:
        /* <DEDUP_REMOVED lines=34> */
[----:B------:R-:W-:-:S06]  /*4a70*/  FMUL.FTZ R11, R20, R11 ;  /* 0x0000000b140b7220 */ /* 0x000fcc0000410000 */
[----:B------:R-:W1:Y:S02]  /*4a80*/  FRND.FTZ.CEIL R11, R11 ;  /* 0x0000000b000b7307 */ /* 0x000e640000219000 */
[----:B-1----:R-:W-:-:S06]  /*4a90*/  FADD.FTZ R4, R4, R11 ;  /* 0x0000000b04047221 */ /* 0x002fcc0000010000 */
[----:B------:R-:W1:Y:S02]  /*4aa0*/  F2I.FTZ.TRUNC.NTZ R7, R4 ;  /* 0x0000000400077305 */ /* 0x000e64000021f100 */
[----:B-1----:R-:W-:-:S04]  /*4ab0*/  IMAD.MOV R6, RZ, RZ, -R7 ;  /* 0x000000ffff067224 */ /* 0x002fc800078e0a07 */
[----:B------:R-:W-:-:S07]  /*4ac0*/  @!P0 IMAD.MOV.U32 R7, RZ, RZ, R6 ;  /* 0x000000ffff078224 */ /* 0x000fce00078e0006 */
.L_x_77:
[----:B------:R-:W-:Y:S05]  /*4ad0*/  BSYNC B0 ;  /* 0x0000000000007941 */ /* 0x000fea0003800000 */
.L_x_76:
[----:B------:R-:W-:Y:S01]  /*4ae0*/  VIADDMNMX R0, R7, R0, RZ, !PT ;  /* 0x0000000007007246 */ /* 0x000fe200078001ff */
[----:B------:R-:W-:Y:S01]  /*4af0*/  IMAD R16, R19, R10, R16 ;  /* 0x0000000a13107224 */ /* 0x000fe200078e0210 */
[----:B------:R-:W-:Y:S01]  /*4b00*/  R2UR UR10, R12 ;  /* 0x000000000c0a72ca */ /* 0x000fe200000e0000 */
[----:B------:R-:W1:Y:S01]  /*4b10*/  LDS.U8 R22, [R22+0x3c] ;  /* 0x00003c0016167984 */ /* 0x000e620000000000 */
        /* <DEDUP_REMOVED lines=11> */
[----:B------:R-:W1:Y:S04]  /*4bd0*/  LDG.E.U8 R5, desc[UR12][R4.64] ;  /* 0x0000000c04057981 */ /* 0x000e68000c1e1100 */
[----:B------:R-:W1:Y:S01]  /*4be0*/  LDG.E.U8 R2, desc[UR10][R2.64] ;  /* 0x0000000a02027981 */ /* 0x000e62000c1e1100 */
[----:B------:R-:W-:-:S04]  /*4bf0*/  IADD3 R6, P0, R6, UR8, RZ ;  /* 0x0000000806067c10 */ /* 0x000fc8000ff1e0ff */
[----:B------:R-:W-:Y:S02]  /*4c00*/  IADD3.X R7, R7, UR9, RZ, P0, !PT ;  /* 0x0000000907077c10 */ /* 0x000fe400087fe4ff */
[----:B-1----:R-:W-:-:S05]  /*4c10*/  IADD3 R9, R22, R2, R5 ;  /* 0x0000000216097210 */ /* 0x002fca0007ffe005 */
[----:B------:R-:W-:Y:S01]  /*4c20*/  STG.E.U8 desc[UR10][R6.64], R9 ;  /* 0x0000000906007986 */ /* 0x000fe2000c10110a */
[----:B------:R-:W-:Y:S05]  /*4c30*/  EXIT ;  /* 0x000000000000794d */ /* 0x000fea0003800000 */
.L_x_78:
        /* <DEDUP_REMOVED lines=12> */
.L_x_276:


//--------------------- .text._ZN17fastertransformer29disentangled_attention_kernelIaLi32ELi8EEEvPT_S2_PKS1_S4_iii --------------------------
	.section	.text._ZN17fastertransformer29disentangled_attention_kernelIaLi32ELi8EEEvPT_S2_PKS1_S4_iii,"ax",@progbits
	.align	128
        .global         _ZN17fastertransformer29disentangled_attention_kernelIaLi32ELi8EEEvPT_S2_PKS1_S4_iii
        .type           _ZN17fastertransformer29disentangled_attention_kernelIaLi32ELi8EEEvPT_S2_PKS1_S4_iii,@function
        .size           _ZN17fastertransformer29disentangled_attention_kernelIaLi32ELi8EEEvPT_S2_PKS1_S4_iii,(.L_x_277 - _ZN17fastertransformer29disentangled_attention_kernelIaLi32ELi8EEEvPT_S2_PKS1_S4_iii)
        .other          _ZN17fastertransformer29disentangled_attention_kernelIaLi32ELi8EEEvPT_S2_PKS1_S4_iii,@"STO_CUDA_ENTRY STV_DEFAULT"
_ZN17fastertransformer29disentangled_attention_kernelIaLi32ELi8EEEvPT_S2_PKS1_S4_iii:
.text._ZN17fastertransformer29disentangled_attention_kernelIaLi32ELi8EEEvPT_S2_PKS1_S4_iii:
        /* <DEDUP_REMOVED lines=38> */
.L_x_79:
[----:B------:R-:W0:Y:S01]  /*0260*/  LDC R15, c[0x0][0x238] ;  /* 0x00008e00ff0f7b82 */ /* 0x000e220000000800 */
[----:B------:R-:W1:Y:S01]  /*0270*/  S2R R20, SR_CTAID.X ;  /* 0x0000000000147919 */ /* 0x000e620000002500 */
[----:B------:R-:W1:Y:S06]  /*0280*/  S2R R16, SR_TID.Y ;  /* 0x0000000000107919 */ /* 0x000e6c0000002200 */
[----:B------:R-:W2:Y:S01]  /*0290*/  LDC R11, c[0x0][0x234] ;  /* 0x00008d00ff0b7b82 */ /* 0x000ea20000000800 */
[----:B------:R-:W3:Y:S01]  /*02a0*/  S2R R18, SR_CTAID.Y ;  /* 0x0000000000127919 */ /* 0x000ee20000002600 */
[----:B------:R-:W3:Y:S06]  /*02b0*/  S2R R17, SR_TID.X ;  /* 0x0000000000117919 */ /* 0x000eec0000002100 */
[----:B------:R-:W4:Y:S01]  /*02c0*/  LDC.64 R2, c[0x0][0x208] ;  /* 0x00008200ff027b82 */ /* 0x000f220000000a00 */
[----:B------:R-:W1:Y:S01]  /*02d0*/  S2R R8, SR_CTAID.Z ;  /* 0x0000000000087919 */ /* 0x000e620000002700 */
        /* <DEDUP_REMOVED lines=15> */
[----:B-1----:R-:W-:-:S06]  /*03d0*/  FFMA.FTZ R5, R4, 0.69314718246459960938, -R9 ;  /* 0x3f31721804057823 */ /* 0x002fcc0000010809 */
[----:B------:R-:W0:Y:S02]  /*03e0*/  MUFU.RCP R5, R5 ;  /* 0x0000000500057308 */ /* 0x000e240000001000 */
[----:B0-----:R-:W-:-:S04]  /*03f0*/  FMUL.FTZ R0, R0, R5 ;  /* 0x0000000500007220 */ /* 0x001fc80000410000 */
[----:B------:R-:W-:Y:S01]  /*0400*/  FMUL.FTZ R0, R0, 0.99999988079071044922 ;  /* 0x3f7ffffe00007820 */ /* 0x000fe20000410000 */
[----:B----4-:R-:W-:Y:S06]  /*0410*/  @P0 BRA `(.L_x_80) ;  /* 0x0000000400f00947 */ /* 0x010fec0003800000 */
[----:B------:R-:W0:Y:S01]  /*0420*/  LDC.64 R4, c[0x0][0x228] ;  /* 0x00008a00ff047b82 */ /* 0x000e220000000a00 */
        /* <DEDUP_REMOVED lines=8> */
[----:B------:R-:W-:-:S04]  /*04b0*/  FADD.FTZ R7, |R6|, -RZ ;  /* 0x800000ff06077221 */ /* 0x000fc80000010200 */
        /* <DEDUP_REMOVED lines=8> */
.L_x_82:
[----:B------:R-:W-:Y:S05]  /*0540*/  BSYNC B0 ;  /* 0x0000000000007941 */ /* 0x000fea0003800000 */
.L_x_81:
[----:B------:R-:W-:Y:S02]  /*0550*/  VIADDMNMX R7, R6, R15, RZ, !PT ;  /* 0x0000000f06077246 */ /* 0x000fe400078001ff */
[----:B------:R-:W-:Y:S02]  /*0560*/  R2UR UR4, R2 ;  /* 0x00000000020472ca */ /* 0x000fe400000e0000 */
[----:B------:R-:W-:Y:S01]  /*0570*/  VIMNMX R6, R10, R7, PT ;  /* 0x000000070a067248 */ /* 0x000fe20003fe0100 */
[----:B------:R-:W-:Y:S01]  /*0580*/  IMAD R7, R8, R11, R23 ;  /* 0x0000000b08077224 */ /* 0x000fe200078e0217 */
[----:B------:R-:W-:-:S03]  /*0590*/  R2UR UR5, R3 ;  /* 0x00000000030572ca */ /* 0x000fc600000e0000 */
[----:B------:R-:W-:-:S05]  /*05a0*/  IMAD R7, R13, R7, R6 ;  /* 0x000000070d077224 */ /* 0x000fca00078e0206 */
[----:B0-----:R-:W-:-:S04]  /*05b0*/  IADD3 R6, P0, R7, R4, RZ ;  /* 0x0000000407067210 */ /* 0x001fc80007f1e0ff */
        /* <DEDUP_REMOVED lines=11> */
[----:B0-----:R-:W-:Y:S01]  /*0670*/  IMAD.IADD R6, R22, 0x1, -R25 ;  /* 0x0000000116067824 */ /* 0x001fe200078e0a19 */
[----:B------:R-:W-:Y:S04]  /*0680*/  BSSY B0, `(.L_x_83) ;  /* 0x000000f000007945 */ /* 0x000fe80003800000 */
[C---:B------:R-:W-:Y:S02]  /*0690*/  ISETP.GT.AND P0, PT, R6.reuse, R14, PT ;  /* 0x0000000e0600720c */ /* 0x040fe40003f04270 */
[----:B------:R-:W-:-:S13]  /*06a0*/  ISETP.GE.AND P1, PT, R6, R21, PT ;  /* 0x000000150600720c */ /* 0x000fda0003f26270 */
[----:B------:R-:W-:Y:S05]  /*06b0*/  @!P0 BRA P1, `(.L_x_84) ;  /* 0x00000000002c8947 */ /* 0x000fea0000800000 */
[----:B------:R-:W-:Y:S02]  /*06c0*/  I2FP.F32.S32 R6, R6 ;  /* 0x0000000600067245 */ /* 0x000fe40000201400 */
[----:B------:R-:W-:-:S03]  /*06d0*/  ISETP.GE.AND P0, PT, R22, R25, PT ;  /* 0x000000191600720c */ /* 0x000fc60003f06270 */
[----:B------:R-:W-:-:S04]  /*06e0*/  FADD.FTZ R7, |R6|, -RZ ;  /* 0x800000ff06077221 */ /* 0x000fc80000010200 */
        /* <DEDUP_REMOVED lines=8> */
.L_x_84:
[----:B------:R-:W-:Y:S05]  /*0770*/  BSYNC B0 ;  /* 0x0000000000007941 */ /* 0x000fea0003800000 */
.L_x_83:
[----:B------:R-:W-:Y:S01]  /*0780*/  VIADDMNMX R7, R6, R15, RZ, !PT ;  /* 0x0000000f06077246 */ /* 0x000fe200078001ff */
        /* <DEDUP_REMOVED lines=12> */
[----:B-1----:R-:W-:Y:S01]  /*0850*/  IMAD.IADD R6, R22, 0x1, -R25 ;  /* 0x0000000116067824 */ /* 0x002fe200078e0a19 */
        /* <DEDUP_REMOVED lines=15> */
.L_x_86:
[----:B------:R-:W-:Y:S05]  /*0950*/  BSYNC B0 ;  /* 0x0000000000007941 */ /* 0x000fea0003800000 */
.L_x_85:
        /* <DEDUP_REMOVED lines=13> */
[----:B--2---:R-:W-:Y:S01]  /*0a30*/  IMAD.IADD R6, R22, 0x1, -R23 ;  /* 0x0000000116067824 */ /* 0x004fe200078e0a17 */
[----:B------:R-:W-:Y:S04]  /*0a40*/  BSSY B0, `(.L_x_87) ;  /* 0x000000f000007945 */ /* 0x000fe80003800000 */
[C---:B------:R-:W-:Y:S02]  /*0a50*/  ISETP.GE.AND P1, PT, R6.reuse, R21, PT ;  /* 0x000000150600720c */ /* 0x040fe40003f26270 */
[----:B------:R-:W-:-:S13]  /*0a60*/  ISETP.GT.AND P0, PT, R6, R14, PT ;  /* 0x0000000e0600720c */ /* 0x000fda0003f04270 */
        /* <DEDUP_REMOVED lines=12> */
.L_x_88:
[----:B------:R-:W-:Y:S05]  /*0b30*/  BSYNC B0 ;  /* 0x0000000000007941 */ /* 0x000fea0003800000 */
.L_x_87:
        /* <DEDUP_REMOVED lines=10> */
.L_x_80:
[----:B------:R-:W-:Y:S05]  /*0be0*/  WARPSYNC.ALL ;  /* 0x0000000000007948 */ /* 0x000fea0003800000 */
[----:B------:R-:W-:Y:S01]  /*0bf0*/  BAR.SYNC.DEFER_BLOCKING 0x0 ;  /* 0x0000000000007b1d */ /* 0x000fe20000010000 */
[----:B------:R-:W-:Y:S02]  /*0c00*/  IMAD R18, R18, 0x20, R16 ;  /* 0x0000002012127824 */ /* 0x000fe400078e0210 */
[----:B------:R-:W-:-:S03]  /*0c10*/  IMAD R20, R20, 0x20, R17 ;  /* 0x0000002014147824 */ /* 0x000fc600078e0211 */
[----:B------:R-:W-:-:S04]  /*0c20*/  ISETP.GE.AND P0, PT, R18, R11, PT ;  /* 0x0000000b1200720c */ /* 0x000fc80003f06270 */
[----:B------:R-:W-:-:S13]  /*0c30*/  ISETP.GE.OR P0, PT, R20, R11, P0 ;  /* 0x0000000b1400720c */ /* 0x000fda0000706670 */
[----:B------:R-:W-:Y:S05]  /*0c40*/  @P0 EXIT ;  /* 0x000000000000094d */ /* 0x000fea0003800000 */
[----:B012---:R-:W-:Y:S01]  /*0c50*/  IMAD.IADD R6, R18, 0x1, -R20 ;  /* 0x0000000112067824 */ /* 0x007fe200078e0a14 */
[----:B------:R-:W-:Y:S01]  /*0c60*/  BSSY B0, `(.L_x_89) ;  /* 0x0000011000007945 */ /* 0x000fe20003800000 */
[----:B---3--:R-:W-:Y:S02]  /*0c70*/  IMAD.MOV R19, RZ, RZ, -R14 ;  /* 0x000000ffff137224 */ /* 0x008fe400078e0a0e */
[----:B------:R-:W-:Y:S01]  /*0c80*/  IMAD R4, R8, R11, R18 ;  /* 0x0000000b08047224 */ /* 0x000fe200078e0212 */
        /* <DEDUP_REMOVED lines=14> */
.L_x_90:
[----:B------:R-:W-:Y:S05]  /*0d70*/  BSYNC B0 ;  /* 0x0000000000007941 */ /* 0x000fea0003800000 */
.L_x_89:
[----:B------:R-:W-:Y:S01]  /*0d80*/  VIADDMNMX R5, R6, R15, RZ, !PT ;  /* 0x0000000f06057246 */ /* 0x000fe200078001ff */
[----:B------:R-:W-:Y:S01]  /*0d90*/  IMAD R22, R4, R11, R20 ;  /* 0x0000000b04167224 */ /* 0x000fe200078e0214 */
[----:B------:R-:W-:Y:S01]  /*0da0*/  R2UR UR8, R2 ;  /* 0x00000000020872ca */ /* 0x000fe200000e0000 */
        /* <DEDUP_REMOVED lines=9> */
[C---:B------:R-:W-:Y:S02]  /*0e40*/  IADD3 R6, P0, R7.reuse, UR4, RZ ;  /* 0x0000000407067c10 */ /* 0x040fe4000ff1e0ff */
[----:B------:R-:W-:Y:S02]  /*0e50*/  IADD3.X R5, R24, UR7, RZ, P1, !PT ;  /* 0x0000000718057c10 */ /* 0x000fe40008ffe4ff */
[----:B------:R-:W-:-:S03]  /*0e60*/  LEA.HI.X.SX32 R7, R7, UR5, 0x1, P0 ;  /* 0x0000000507077c11 */ /* 0x000fc600080f0eff */
[----:B------:R0:W2:Y:S01]  /*0e70*/  LDG.E.U8 R23, desc[UR8][R4.64] ;  /* 0x0000000804177981 */ /* 0x0000a2000c1e1100 */
[----:B------:R-:W1:Y:S01]  /*0e80*/  S2R R26, SR_CgaCtaId ;  /* 0x00000000001a7919 */ /* 0x000e620000008800 */
[----:B------:R-:W-:Y:S01]  /*0e90*/  MOV R21, 0x400 ;  /* 0x0000040000157802 */ /* 0x000fe20000000f00 */
[----:B------:R-:W-:Y:S01]  /*0ea0*/  ULDC.64 UR8, c[0x0][0x210] ;  /* 0x0000840000087ab9 */ /* 0x000fe20000000a00 */
[----:B------:R-:W2:Y:S01]  /*0eb0*/  LDG.E.U8 R6, desc[UR10][R6.64] ;  /* 0x0000000a06067981 */ /* 0x000ea2000c1e1100 */
[----:B0-----:R-:W-:-:S04]  /*0ec0*/  IADD3 R4, P1, R22, UR8, RZ ;  /* 0x0000000816047c10 */ /* 0x001fc8000ff3e0ff */
[----:B------:R-:W-:Y:S02]  /*0ed0*/  IADD3.X R5, R24, UR9, RZ, P1, !PT ;  /* 0x0000000918057c10 */ /* 0x000fe40008ffe4ff */
[----:B-1----:R-:W-:-:S05]  /*0ee0*/  LEA R26, R26, R21, 0x18 ;  /* 0x000000151a1a7211 */ /* 0x002fca00078ec0ff */
[----:B------:R-:W-:Y:S02]  /*0ef0*/  IMAD R21, R17, 0x21, R26 ;  /* 0x0000002111157824 */ /* 0x000fe400078e021a */
[----:B------:R-:W-:Y:S02]  /*0f00*/  VIADD R17, R18, 0x8 ;  /* 0x0000000812117836 */ /* 0x000fe40000000000 */
[----:B------:R-:W-:-:S03]  /*0f10*/  IMAD.IADD R21, R21, 0x1, R16 ;  /* 0x0000000115157824 */ /* 0x000fc600078e0210 */
[----:B------:R-:W-:Y:S02]  /*0f20*/  ISETP.GE.AND P0, PT, R17, R11, PT ;  /* 0x0000000b1100720c */ /* 0x000fe40003f06270 */
[----:B------:R-:W2:Y:S02]  /*0f30*/  LDS.U8 R16, [R21] ;  /* 0x0000000015107984 */ /* 0x000ea40000000000 */
        /* <DEDUP_REMOVED lines=19> */
.L_x_92:
[----:B------:R-:W-:Y:S05]  /*1070*/  BSYNC B0 ;  /* 0x0000000000007941 */ /* 0x000fea0003800000 */
.L_x_91:
        /* <DEDUP_REMOVED lines=37> */
[----:B------:R-:W0:Y:S02]  /*12d0*/  F2I.FTZ.TRUNC.NTZ R4, R6 ;  /* 0x0000000600047305 */ /* 0x000e24000021f100 */
[----:B0-----:R-:W-:-:S04]  /*12e0*/  IMAD.MOV R16, RZ, RZ, -R4 ;  /* 0x000000ffff107224 */ /* 0x001fc800078e0a04 */
[----:B------:R-:W-:-:S07]  /*12f0*/  @!P0 IMAD.MOV.U32 R4, RZ, RZ, R16 ;  /* 0x000000ffff048224 */ /* 0x000fce00078e0010 */
.L_x_94:
[----:B------:R-:W-:Y:S05]  /*1300*/  BSYNC B0 ;  /* 0x0000000000007941 */ /* 0x000fea0003800000 */
.L_x_93:
[----:B------:R-:W-:Y:S01]  /*1310*/  VIADDMNMX R5, R4, R15, RZ, !PT ;  /* 0x0000000f04057246 */ /* 0x000fe200078001ff */
[----:B------:R-:W-:Y:S01]  /*1320*/  IMAD R23, R8, R11, R23 ;  /* 0x0000000b08177224 */ /* 0x000fe200078e0217 */
[----:B------:R-:W-:Y:S01]  /*1330*/  R2UR UR10, R2 ;  /* 0x00000000020a72ca */ /* 0x000fe200000e0000 */
[----:B------:R-:W1:Y:S01]  /*1340*/  LDS.U8 R22, [R21+0x10] ;  /* 0x0000100015167984 */ /* 0x000e620000000000 */
[----:B------:R-:W-:Y:S01]  /*1350*/  VIMNMX R4, R10, R5, PT ;  /* 0x000000050a047248 */ /* 0x000fe20003fe0100 */
[----:B0-----:R-:W-:Y:S01]  /*1360*/  IMAD R16, R23, R11, R20 ;  /* 0x0000000b17107224 */ /* 0x001fe200078e0214 */
        /* <DEDUP_REMOVED lines=9> */
[----:B------:R-:W1:Y:S04]  /*1400*/  LDG.E.U8 R7, desc[UR12][R6.64] ;  /* 0x0000000c06077981 */ /* 0x000e68000c1e1100 */
[----:B------:R-:W1:Y:S01]  /*1410*/  LDG.E.U8 R4, desc[UR10][R4.64] ;  /* 0x0000000a04047981 */ /* 0x000e62000c1e1100 */
[----:B------:R-:W-:Y:S01]  /*1420*/  IADD3 R16, P0, R16, UR8, RZ ;  /* 0x0000000810107c10 */ /* 0x000fe2000ff1e0ff */
[----:B------:R-:W-:-:S03]  /*1430*/  VIADD R23, R18, 0x18 ;  /* 0x0000001812177836 */ /* 0x000fc60000000000 */
[----:B------:R-:W-:Y:S02]  /*1440*/  IADD3.X R17, R17, UR9, RZ, P0, !PT ;  /* 0x0000000911117c10 */ /* 0x000fe400087fe4ff */
[----:B------:R-:W-:Y:S02]  /*1450*/  ISETP.GE.AND P0, PT, R23, R11, PT ;  /* 0x0000000b1700720c */ /* 0x000fe40003f06270 */
[----:B-1----:R-:W-:-:S05]  /*1460*/  IADD3 R25, R22, R4, R7 ;  /* 0x0000000416197210 */ /* 0x002fca0007ffe007 */
        /* <DEDUP_REMOVED lines=18> */
.L_x_96:
[----:B------:R-:W-:Y:S05]  /*1590*/  BSYNC B0 ;  /* 0x0000000000007941 */ /* 0x000fea0003800000 */
.L_x_95:
        /* <DEDUP_REMOVED lines=22> */
.L_x_97:
        /* <DEDUP_REMOVED lines=16> */
.L_x_277:


//--------------------- .text._ZN17fastertransformer29disentangled_attention_kernelI6__halfLi64ELi4EEEvPT_S3_PKS2_S5_iii --------------------------
	.section	.text._ZN17fastertransformer29disentangled_attention_kernelI6__halfLi64ELi4EEEvPT_S3_PKS2_S5_iii,"ax",@progbits
	.align	128
        .global         _ZN17fastertransformer29disentangled_attention_kernelI6__halfLi64ELi4EEEvPT_S3_PKS2_S5_iii
        .type           _ZN17fastertransformer29disentangled_attention_kernelI6__halfLi64ELi4EEEvPT_S3_PKS2_S5_iii,@function
        .size           _ZN17fastertransformer29disentangled_attention_kernelI6__halfLi64ELi4EEEvPT_S3_PKS2_S5_iii,(.L_x_278 - _ZN17fastertransformer29disentangled_attention_kernelI6__halfLi64ELi4EEEvPT_S3_PKS2_S5_iii)
        .other          _ZN17fastertransformer29disentangled_attention_kernelI6__halfLi64ELi4EEEvPT_S3_PKS2_S5_iii,@"STO_CUDA_ENTRY STV_DEFAULT"
_ZN17fastertransformer29disentangled_attention_kernelI6__halfLi64ELi4EEEvPT_S3_PKS2_S5_iii:
.text._ZN17fastertransformer29disentangled_attention_kernelI6__halfLi64ELi4EEEvPT_S3_PKS2_S5_iii:
        /* <DEDUP_REMOVED lines=29> */
[----:B------:R-:W-:Y:S01]  /*01d0*/  IMAD.U32 R10, RZ, RZ, UR6 ;  /* 0x00000006ff0a7e24 */ /* 0x000fe2000f8e00ff */
[----:B------:R-:W-:Y:S01]  /*01e0*/  MOV R11, UR7 ;  /* 0x00000007000b7c02 */ /* 0x000fe20008000f00 */
[----:B------:R-:W-:Y:S02]  /*01f0*/  IMAD.U32 R6, RZ, RZ, UR4 ;  /* 0x00000004ff067e24 */ /* 0x000fe4000f8e00ff */
[----:B------:R-:W-:-:S02]  /*0200*/  IMAD.U32 R7, RZ, RZ, UR5 ;  /* 0x00000005ff077e24 */ /* 0x000fc4000f8e00ff */
[----:B------:R-:W-:Y:S02]  /*0210*/  IMAD.MOV.U32 R8, RZ, RZ, 0xf2 ;  /* 0x000000f2ff087424 */ /* 0x000fe400078e00ff */
[----:B------:R-:W-:Y:S02]  /*0220*/  IMAD.MOV.U32 R12, RZ, RZ, 0x1 ;  /* 0x00000001ff0c7424 */ /* 0x000fe400078e00ff */
[----:B0-----:R-:W-:-:S07]  /*0230*/  IMAD.MOV.U32 R13, RZ, RZ, RZ ;  /* 0x000000ffff0d7224 */ /* 0x001fce00078e00ff */
[----:B------:R-:W-:-:S07]  /*0240*/  LEPC R20, `(.L_x_98) ;  /* 0x000000001014794e */ /* 0x000fce0000000000 */
[----:B-1----:R-:W-:Y:S05]  /*0250*/  CALL.ABS.NOINC R2 ;  /* 0x0000000002007343 */ /* 0x002fea0003c00000 */
.L_x_98:
        /* <DEDUP_REMOVED lines=44> */
[----:B--2---:R-:W-:-:S05]  /*0520*/  IMAD.MOV R25, RZ, RZ, -R17 ;  /* 0x000000ffff197224 */ /* 0x004fca00078e0a11 */
[----:B------:R-:W-:-:S07]  /*0530*/  @!P0 MOV R17, R25 ;  /* 0x0000001900118202 */ /* 0x000fce0000000f00 */
.L_x_101:
[----:B------:R-:W-:Y:S05]  /*0540*/  BSYNC B0 ;  /* 0x0000000000007941 */ /* 0x000fea0003800000 */
.L_x_100:
[----:B------:R-:W-:Y:S01]  /*0550*/  VIADDMNMX R16, R17, R0, RZ, !PT ;  /* 0x0000000011107246 */ /* 0x000fe200078001ff */
[----:B------:R-:W-:Y:S01]  /*0560*/  IMAD R17, R19, R10, R21 ;  /* 0x0000000a13117224 */ /* 0x000fe200078e0215 */
[----:B0-----:R-:W-:Y:S02]  /*0570*/  R2UR UR4, R12 ;  /* 0x000000000c0472ca */ /* 0x001fe400000e0000 */
[----:B------:R-:W-:Y:S02]  /*0580*/  VIMNMX R16, R5, R16, PT ;  /* 0x0000001005107248 */ /* 0x000fe40003fe0100 */
[----:B------:R-:W-:-:S03]  /*0590*/  R2UR UR5, R13 ;  /* 0x000000000d0572ca */ /* 0x000fc600000e0000 */
[----:B------:R-:W-:-:S04]  /*05a0*/  IMAD R17, R3, R17, R16 ;  /* 0x0000001103117224 */ /* 0x000fc800078e0210 */
[----:B-1----:R-:W-:-:S06]  /*05b0*/  IMAD.WIDE R16, R17, 0x2, R14 ;  /* 0x0000000211107825 */ /* 0x002fcc00078e020e */
[----:B------:R-:W2:Y:S01]  /*05c0*/  LDG.E.U16 R16, desc[UR4][R16.64] ;  /* 0x0000000410107981 */ /* 0x000ea2000c1e1500 */
[----:B------:R-:W-:Y:S01]  /*05d0*/  MOV R23, 0x400 ;  /* 0x0000040000177802 */ /* 0x000fe20000000f00 */
[----:B------:R-:W-:Y:S01]  /*05e0*/  VIADD R25, R21, 0x4 ;  /* 0x0000000415197836 */ /* 0x000fe20000000000 */
[----:B------:R-:W0:Y:S04]  /*05f0*/  S2R R24, SR_CgaCtaId ;  /* 0x0000000000187919 */ /* 0x000e280000008800 */
[----:B------:R-:W-:Y:S02]  /*0600*/  ISETP.GE.AND P0, PT, R25, R10, PT ;  /* 0x0000000a1900720c */ /* 0x000fe40003f06270 */
[----:B0-----:R-:W-:-:S05]  /*0610*/  LEA R24, R24, R23, 0x18 ;  /* 0x0000001718187211 */ /* 0x001fca00078ec0ff */
[----:B------:R-:W-:-:S04]  /*0620*/  IMAD R24, R7, 0x82, R24 ;  /* 0x0000008207187824 */ /* 0x000fc800078e0218 */
[----:B------:R-:W-:-:S05]  /*0630*/  IMAD R23, R9, 0x2, R24 ;  /* 0x0000000209177824 */ /* 0x000fca00078e0218 */
[----:B--2---:R1:W-:Y:S01]  /*0640*/  STS.U16 [R23], R16 ;  /* 0x0000001017007388 */ /* 0x0043e20000000400 */
        /* <DEDUP_REMOVED lines=17> */
.L_x_103:
[----:B------:R-:W-:Y:S05]  /*0760*/  BSYNC B0 ;  /* 0x0000000000007941 */ /* 0x000fea0003800000 */
.L_x_102:
[----:B-1----:R-:W-:Y:S01]  /*0770*/  VIADDMNMX R16, R17, R0, RZ, !PT ;  /* 0x0000000011107246 */ /* 0x002fe200078001ff */
[----:B------:R-:W-:Y:S01]  /*0780*/  IMAD R25, R19, R10, R25 ;  /* 0x0000000a13197224 */ /* 0x000fe200078e0219 */
[----:B------:R-:W-:Y:S02]  /*0790*/  R2UR UR4, R12 ;  /* 0x000000000c0472ca */ /* 0x000fe400000e0000 */
[----:B------:R-:W-:Y:S02]  /*07a0*/  VIMNMX R16, R5, R16, PT ;  /* 0x0000001005107248 */ /* 0x000fe40003fe0100 */
[----:B------:R-:W-:-:S03]  /*07b0*/  R2UR UR5, R13 ;  /* 0x000000000d0572ca */ /* 0x000fc600000e0000 */
[----:B------:R-:W-:-:S04]  /*07c0*/  IMAD R17, R3, R25, R16 ;  /* 0x0000001903117224 */ /* 0x000fc800078e0210 */
[----:B------:R-:W-:-:S06]  /*07d0*/  IMAD.WIDE R16, R17, 0x2, R14 ;  /* 0x0000000211107825 */ /* 0x000fcc00078e020e */
[----:B------:R-:W2:Y:S01]  /*07e0*/  LDG.E.U16 R16, desc[UR4][R16.64] ;  /* 0x0000000410107981 */ /* 0x000ea2000c1e1500 */
[----:B------:R-:W-:-:S05]  /*07f0*/  VIADD R25, R21, 0x8 ;  /* 0x0000000815197836 */ /* 0x000fca0000000000 */
[----:B------:R-:W-:Y:S01]  /*0800*/  ISETP.GE.AND P0, PT, R25, R10, PT ;  /* 0x0000000a1900720c */ /* 0x000fe20003f06270 */
[----:B--2---:R2:W-:-:S12]  /*0810*/  STS.U16 [R23+0x208], R16 ;  /* 0x0002081017007388 */ /* 0x0045d80000000400 */
        /* <DEDUP_REMOVED lines=17> */
.L_x_105:
[----:B------:R-:W-:Y:S05]  /*0930*/  BSYNC B0 ;  /* 0x0000000000007941 */ /* 0x000fea0003800000 */
.L_x_104:
[----:B--2---:R-:W-:Y:S01]  /*0940*/  VIADDMNMX R16, R17, R0, RZ, !PT ;  /* 0x0000000011107246 */ /* 0x004fe200078001ff */
        /* <DEDUP_REMOVED lines=25> */
[----:B0-----:R-:W-:-:S05]  /*0ae0*/  IADD3 R27, -R17, RZ, RZ ;  /* 0x000000ff111b7210 */ /* 0x001fca0007ffe1ff */
[----:B------:R-:W-:-:S07]  /*0af0*/  @!P0 IMAD.MOV.U32 R17, RZ, RZ, R27 ;  /* 0x000000ffff118224 */ /* 0x000fce00078e001b */
.L_x_107:
[----:B------:R-:W-:Y:S05]  /*0b00*/  BSYNC B0 ;  /* 0x0000000000007941 */ /* 0x000fea0003800000 */
.L_x_106:
[----:B---3--:R-:W-:Y:S01]  /*0b10*/  VIADDMNMX R16, R17, R0, RZ, !PT ;  /* 0x0000000011107246 */ /* 0x008fe200078001ff */
        /* <DEDUP_REMOVED lines=27> */
.L_x_109:
[----:B------:R-:W-:Y:S05]  /*0cd0*/  BSYNC B0 ;  /* 0x0000000000007941 */ /* 0x000fea0003800000 */
.L_x_108:
[----:B----4-:R-:W-:Y:S01]  /*0ce0*/  VIADDMNMX R16, R17, R0, RZ, !PT ;  /* 0x0000000011107246 */ /* 0x010fe200078001ff */
        /* <DEDUP_REMOVED lines=27> */
.L_x_111:
[----:B------:R-:W-:Y:S05]  /*0ea0*/  BSYNC B0 ;  /* 0x0000000000007941 */ /* 0x000fea0003800000 */
.L_x_110:
[----:B0-----:R-:W-:Y:S01]  /*0eb0*/  VIADDMNMX R16, R17, R0, RZ, !PT ;  /* 0x0000000011107246 */ /* 0x001fe200078001ff */
        /* <DEDUP_REMOVED lines=27> */
.L_x_113:
[----:B------:R-:W-:Y:S05]  /*1070*/  BSYNC B0 ;  /* 0x0000000000007941 */ /* 0x000fea0003800000 */
.L_x_112:
        /* <DEDUP_REMOVED lines=28> */
.L_x_115:
[----:B------:R-:W-:Y:S05]  /*1240*/  BSYNC B0 ;  /* 0x0000000000007941 */ /* 0x000fea0003800000 */
.L_x_114:
        /* <DEDUP_REMOVED lines=28> */
.L_x_117:
[----:B------:R-:W-:Y:S05]  /*1410*/  BSYNC B0 ;  /* 0x0000000000007941 */ /* 0x000fea0003800000 */
.L_x_116:
        /* <DEDUP_REMOVED lines=12> */
[----:B------:R-:W-:Y:S01]  /*14e0*/  IADD3 R17, R18, -R25, RZ ;  /* 0x8000001912117210 */ /* 0x000fe20007ffe0ff */
[----:B------:R-:W-:Y:S03]  /*14f0*/  BSSY B0, `(.L_x_118) ;  /* 0x000000f000007945 */ /* 0x000fe60003800000 */
        /* <DEDUP_REMOVED lines=14> */
.L_x_119:
[----:B------:R-:W-:Y:S05]  /*15e0*/  BSYNC B0 ;  /* 0x0000000000007941 */ /* 0x000fea0003800000 */
.L_x_118:
        /* <DEDUP_REMOVED lines=28> */
.L_x_121:
[----:B------:R-:W-:Y:S05]  /*17b0*/  BSYNC B0 ;  /* 0x0000000000007941 */ /* 0x000fea0003800000 */
.L_x_120:
        /* <DEDUP_REMOVED lines=28> */
.L_x_123:
[----:B------:R-:W-:Y:S05]  /*1980*/  BSYNC B0 ;  /* 0x0000000000007941 */ /* 0x000fea0003800000 */
.L_x_122:
        /* <DEDUP_REMOVED lines=8> */
[----:B------:R-:W-:-:S04]  /*1a10*/  IADD3 R25, R21, 0x30, RZ ;  /* 0x0000003015197810 */ /* 0x000fc80007ffe0ff */
        /* <DEDUP_REMOVED lines=19> */
.L_x_125:
[----:B------:R-:W-:Y:S05]  /*1b50*/  BSYNC B0 ;  /* 0x0000000000007941 */ /* 0x000fea0003800000 */
.L_x_124:
        /* <DEDUP_REMOVED lines=28> */
.L_x_127:
[----:B------:R-:W-:Y:S05]  /*1d20*/  BSYNC B0 ;  /* 0x0000000000007941 */ /* 0x000fea0003800000 */
.L_x_126:
        /* <DEDUP_REMOVED lines=26> */
[----:B0-----:R-:W-:-:S05]  /*1ed0*/  IMAD.MOV R27, RZ, RZ, -R17 ;  /* 0x000000ffff1b7224 */ /* 0x001fca00078e0a11 */
[----:B------:R-:W-:-:S07]  /*1ee0*/  @!P0 MOV R17, R27 ;  /* 0x0000001b00118202 */ /* 0x000fce0000000f00 */
.L_x_129:
[----:B------:R-:W-:Y:S05]  /*1ef0*/  BSYNC B0 ;  /* 0x0000000000007941 */ /* 0x000fea0003800000 */
.L_x_128:
        /* <DEDUP_REMOVED lines=28> */
.L_x_131:
[----:B------:R-:W-:Y:S05]  /*20c0*/  BSYNC B0 ;  /* 0x0000000000007941 */ /* 0x000fea0003800000 */
.L_x_130:
[----:B0-----:R-:W-:Y:S01]  /*20d0*/  VIADDMNMX R16, R17, R0, RZ, !PT ;  /* 0x0000000011107246 */ /* 0x001fe200078001ff */
[----:B------:R-:W-:Y:S01]  /*20e0*/  IMAD R21, R19, R10, R21 ;  /* 0x0000000a13157224 */ /* 0x000fe200078e0215 */
[----:B------:R-:W-:Y:S02]  /*20f0*/  R2UR UR4, R12 ;  /* 0x000000000c0472ca */ /* 0x000fe400000e0000 */
[----:B------:R-:W-:Y:S02]  /*2100*/  VIMNMX R16, R5, R16, PT ;  /* 0x0000001005107248 */ /* 0x000fe40003fe0100 */
[----:B------:R-:W-:-:S03]  /*2110*/  R2UR UR5, R13 ;  /* 0x000000000d0572ca */ /* 0x000fc600000e0000 */
[----:B------:R-:W-:-:S04]  /*2120*/  IMAD R21, R3, R21, R16 ;  /* 0x0000001503157224 */ /* 0x000fc800078e0210 */
[----:B------:R-:W-:-:S06]  /*2130*/  IMAD.WIDE R14, R21, 0x2, R14 ;  /* 0x00000002150e7825 */ /* 0x000fcc00078e020e */
[----:B------:R-:W2:Y:S04]  /*2140*/  LDG.E.U16 R14, desc[UR4][R14.64] ;  /* 0x000000040e0e7981 */ /* 0x000ea8000c1e1500 */
[----:B--2---:R0:W-:Y:S02]  /*2150*/  STS.U16 [R23+0x1e78], R14 ;  /* 0x001e780e17007388 */ /* 0x0041e40000000400 */
.L_x_99:
[----:B------:R-:W-:Y:S05]  /*2160*/  WARPSYNC.ALL ;  /* 0x0000000000007948 */ /* 0x000fea0003800000 */
[----:B------:R-:W-:Y:S01]  /*2170*/  BAR.SYNC.DEFER_BLOCKING 0x0 ;  /* 0x0000000000007b1d */ /* 0x000fe20000010000 */
[----:B------:R-:W-:Y:S02]  /*2180*/  IMAD R21, R8, 0x40, R7 ;  /* 0x0000004008157824 */ /* 0x000fe400078e0207 */
[----:B------:R-:W-:-:S03]  /*2190*/  IMAD R18, R6, 0x40, R9 ;  /* 0x0000004006127824 */ /* 0x000fc600078e0209 */
[----:B------:R-:W-:-:S04]  /*21a0*/  ISETP.GE.AND P0, PT, R21, R10, PT ;  /* 0x0000000a1500720c */ /* 0x000fc80003f06270 */
[----:B------:R-:W-:-:S13]  /*21b0*/  ISETP.GE.OR P0, PT, R18, R10, P0 ;  /* 0x0000000a1200720c */ /* 0x000fda0000706670 */
[----:B------:R-:W-:Y:S05]  /*21c0*/  @P0 EXIT ;  /* 0x000000000000094d */ /* 0x000fea0003800000 */
[----:B0-----:R-:W0:Y:S01]  /*21d0*/  LDC.64 R14, c[0x0][0x220] ;  /* 0x00008800ff0e7b82 */ /* 0x001e220000000a00 */
[----:B-1234-:R-:W-:Y:S01]  /*21e0*/  IMAD.IADD R23, R21, 0x1, -R18 ;  /* 0x0000000115177824 */ /* 0x01efe200078e0a12 */
[----:B------:R-:W-:Y:S01]  /*21f0*/  BSSY B0, `(.L_x_132) ;  /* 0x0000011000007945 */ /* 0x000fe20003800000 */
[----:B------:R-:W-:-:S03]  /*2200*/  IMAD.MOV R26, RZ, RZ, -R2 ;  /* 0x000000ffff1a7224 */ /* 0x000fc600078e0a02 */
[C---:B------:R-:W-:Y:S02]  /*2210*/  ISETP.GT.AND P0, PT, R23.reuse, R2, PT ;  /* 0x000000021700720c */ /* 0x040fe40003f04270 */
[----:B------:R-:W1:Y:S01]  /*2220*/  LDC.64 R16, c[0x0][0x218] ;  /* 0x00008600ff107b82 */ /* 0x000e620000000a00 */
[----:B------:R-:W-:-:S13]  /*2230*/  ISETP.GE.AND P1, PT, R23, R26, PT ;  /* 0x0000001a1700720c */ /* 0x000fda0003f26270 */
[----:B------:R-:W-:Y:S05]  /*2240*/  @!P0 BRA P1, `(.L_x_133) ;  /* 0x00000000002c8947 */ /* 0x000fea0000800000 */
[----:B------:R-:W-:Y:S02]  /*2250*/  I2FP.F32.S32 R23, R23 ;  /* 0x0000001700177245 */ /* 0x000fe40000201400 */
[----:B------:R-:W-:-:S03]  /*2260*/  ISETP.GE.AND P0, PT, R21, R18, PT ;  /* 0x000000121500720c */ /* 0x000fc60003f06270 */
[----:B------:R-:W-:-:S06]  /*2270*/  FADD.FTZ R6, |R23|, -RZ ;  /* 0x800000ff17067221 */ /* 0x000fcc0000010200 */
[----:B------:R-:W2:Y:S02]  /*2280*/  MUFU.LG2 R6, R6 ;  /* 0x0000000600067308 */ /* 0x000ea40000000c00 */
[----:B--2---:R-:W-:-:S04]  /*2290*/  FFMA.FTZ R23, R6, 0.69314718246459960938, -R11 ;  /* 0x3f31721806177823 */ /* 0x004fc8000001080b */
[----:B------:R-:W-:-:S04]  /*22a0*/  FMUL.FTZ R8, R20, R23 ;  /* 0x0000001714087220 */ /* 0x000fc80000410000 */
[----:B------:R-:W2:Y:S02]  /*22b0*/  FRND.FTZ.CEIL R23, R8 ;  /* 0x0000000800177307 */ /* 0x000ea40000219000 */
[----:B--2---:R-:W-:-:S06]  /*22c0*/  FADD.FTZ R22, R4, R23 ;  /* 0x0000001704167221 */ /* 0x004fcc0000010000 */
[----:B------:R-:W2:Y:S02]  /*22d0*/  F2I.FTZ.TRUNC.NTZ R23, R22 ;  /* 0x0000001600177305 */ /* 0x000ea4000021f100 */
[----:B--2---:R-:W-:-:S04]  /*22e0*/  IMAD.MOV R24, RZ, RZ, -R23 ;  /* 0x000000ffff187224 */ /* 0x004fc800078e0a17 */
[----:B------:R-:W-:-:S07]  /*22f0*/  @!P0 IMAD.MOV.U32 R23, RZ, RZ, R24 ;  /* 0x000000ffff178224 */ /* 0x000fce00078e0018 */
.L_x_133:
[----:B------:R-:W-:Y:S05]  /*2300*/  BSYNC B0 ;  /* 0x0000000000007941 */ /* 0x000fea0003800000 */
.L_x_132:
[----:B------:R-:W-:Y:S01]  /*2310*/  VIADDMNMX R6, R23, R0, RZ, !PT ;  /* 0x0000000017067246 */ /* 0x000fe200078001ff */
[----:B------:R-:W-:Y:S01]  /*2320*/  IMAD R25, R19, R10, R21 ;  /* 0x0000000a13197224 */ /* 0x000fe200078e0215 */
[C---:B------:R-:W-:Y:S02]  /*2330*/  R2UR UR4, R12.reuse ;  /* 0x000000000c0472ca */ /* 0x040fe400000e0000 */
[----:B------:R-:W-:Y:S02]  /*2340*/  VIMNMX R6, R5, R6, PT ;  /* 0x0000000605067248 */ /* 0x000fe40003fe0100 */
[----:B------:R-:W-:Y:S02]  /*2350*/  R2UR UR5, R13 ;  /* 0x000000000d0572ca */ /* 0x000fe400000e0000 */
[----:B------:R-:W-:Y:S01]  /*2360*/  R2UR UR6, R12 ;  /* 0x000000000c0672ca */ /* 0x000fe200000e0000 */
[----:B------:R-:W-:Y:S01]  /*2370*/  IMAD R23, R3, R25, R6 ;  /* 0x0000001903177224 */ /* 0x000fe200078e0206 */
[----:B------:R-:W-:Y:S01]  /*2380*/  R2UR UR7, R13 ;  /* 0x000000000d0772ca */ /* 0x000fe200000e0000 */
[----:B------:R-:W-:-:S02]  /*2390*/  IMAD R25, R25, R10, R18 ;  /* 0x0000000a19197224 */ /* 0x000fc400078e0212 */
[----:B0-----:R-:W-:-:S04]  /*23a0*/  IMAD.WIDE R22, R23, 0x2, R14 ;  /* 0x0000000217167825 */ /* 0x001fc800078e020e */
[----:B-1----:R-:W-:Y:S02]  /*23b0*/  IMAD.WIDE R16, R25, 0x2, R16 ;  /* 0x0000000219107825 */ /* 0x002fe400078e0210 */
[----:B------:R0:W2:Y:S04]  /*23c0*/  LDG.E.U16 R22, desc[UR4][R22.64] ;  /* 0x0000000416167981 */ /* 0x0000a8000c1e1500 */
[----:B------:R-:W3:Y:S01]  /*23d0*/  LDG.E.U16 R17, desc[UR6][R16.64] ;  /* 0x0000000610117981 */ /* 0x000ee2000c1e1500 */
[----:B------:R-:W-:Y:S01]  /*23e0*/  MOV R6, 0x400 ;  /* 0x0000040000067802 */ /* 0x000fe20000000f00 */
[----:B------:R-:W1:Y:S01]  /*23f0*/  S2R R27, SR_CgaCtaId ;  /* 0x00000000001b7919 */ /* 0x000e620000008800 */
[----:B0-----:R-:W-:-:S05]  /*2400*/  VIADD R23, R21, 0x4 ;  /* 0x0000000415177836 */ /* 0x001fca0000000000 */
[----:B------:R-:W-:Y:S02]  /*2410*/  ISETP.GE.AND P0, PT, R23, R10, PT ;  /* 0x0000000a1700720c */ /* 0x000fe40003f06270 */
[----:B-1----:R-:W-:-:S05]  /*2420*/  LEA R6, R27, R6, 0x18 ;  /* 0x000000061b067211 */ /* 0x002fca00078ec0ff */
[----:B------:R-:W-:-:S05]  /*2430*/  IMAD R6, R9, 0x82, R6 ;  /* 0x0000008209067824 */ /* 0x000fca00078e0206 */
[----:B------:R-:W-:Y:S02]  /*2440*/  LEA R27, R7, R6, 0x1 ;  /* 0x00000006071b7211 */ /* 0x000fe400078e08ff */
[----:B------:R-:W0:Y:S03]  /*2450*/  LDC.64 R6, c[0x0][0x210] ;  /* 0x00008400ff067b82 */ /* 0x000e260000000a00 */
[----:B------:R-:W2:Y:S01]  /*2460*/  LDS.U16 R9, [R27] ;  /* 0x000000001b097984 */ /* 0x000ea20000000400 */
[----:B0-----:R-:W-:-:S04]  /*2470*/  IMAD.WIDE R6, R25, 0x2, R6 ;  /* 0x0000000219067825 */ /* 0x001fc800078e0206 */
[----:B--2---:R-:W-:-:S04]  /*2480*/  HADD2 R9, R22.H0_H0, R9.H0_H0 ;  /* 0x2000000916097230 */ /* 0x004fc80000000800 */
[----:B---3--:R-:W-:-:S05]  /*2490*/  HADD2 R9, R17.H0_H0, R9.H0_H0 ;  /* 0x2000000911097230 */ /* 0x008fca0000000800 */
[----:B------:R0:W-:Y:S01]  /*24a0*/  STG.E.U16 desc[UR4][R6.64], R9 ;  /* 0x0000000906007986 */ /* 0x0001e2000c101504 */
[----:B------:R-:W-:Y:S05]  /*24b0*/  @P0 EXIT ;  /* 0x000000000000094d */ /* 0x000fea0003800000 */
[----:B0-----:R-:W-:Y:S01]  /*24c0*/  IMAD.IADD R7, R23, 0x1, -R18 ;  /* 0x0000000117077824 */ /* 0x001fe200078e0a12 */
[----:B------:R-:W-:Y:S01]  /*24d0*/  BSSY B0, `(.L_x_134) ;  /* 0x0000010000007945 */ /* 0x000fe20003800000 */
[----:B------:R-:W-:-:S03]  /*24e0*/  IMAD.SHL.U32 R8, R10, 0x4, RZ ;  /* 0x000000040a087824 */ /* 0x000fc600078e00ff */
        /* <DEDUP_REMOVED lines=14> */
.L_x_135:
[----:B------:R-:W-:Y:S05]  /*25d0*/  BSYNC B0 ;  /* 0x0000000000007941 */ /* 0x000fea0003800000 */
.L_x_134:
[----:B------:R-:W-:Y:S01]  /*25e0*/  VIADDMNMX R6, R7, R0, RZ, !PT ;  /* 0x0000000007067246 */ /* 0x000fe200078001ff */
[----:B------:R-:W-:Y:S01]  /*25f0*/  IMAD.WIDE R8, R8, 0x2, RZ ;  /* 0x0000000208087825 */ /* 0x000fe200078e02ff */
[C---:B------:R-:W-:Y:S01]  /*2600*/  R2UR UR6, R12.reuse ;  /* 0x000000000c0672ca */ /* 0x040fe200000e0000 */
[----:B------:R-:W-:Y:S01]  /*2610*/  ULDC.64 UR4, c[0x0][0x218] ;  /* 0x0000860000047ab9 */ /* 0x000fe20000000a00 */
[----:B------:R-:W-:Y:S01]  /*2620*/  VIMNMX R6, R5, R6, PT ;  /* 0x0000000605067248 */ /* 0x000fe20003fe0100 */
[----:B------:R-:W-:Y:S01]  /*2630*/  IMAD R23, R19, R10, R23 ;  /* 0x0000000a13177224 */ /* 0x000fe200078e0217 */
[----:B------:R-:W-:Y:S01]  /*2640*/  R2UR UR7, R13 ;  /* 0x000000000d0772ca */ /* 0x000fe200000e0000 */
[----:B------:R-:W-:Y:S01]  /*2650*/  IMAD.WIDE R16, R25, 0x2, R8 ;  /* 0x0000000219107825 */ /* 0x000fe200078e0208 */
[----:B------:R-:W-:Y:S01]  /*2660*/  R2UR UR8, R12 ;  /* 0x000000000c0872ca */ /* 0x000fe200000e0000 */
[----:B------:R-:W0:Y:S01]  /*2670*/  LDS.U16 R25, [R27+0x8] ;  /* 0x000008001b197984 */ /* 0x000e220000000400 */
[----:B------:R-:W-:Y:S01]  /*2680*/  R2UR UR9, R13 ;  /* 0x000000000d0972ca */ /* 0x000fe200000e0000 */
[----:B------:R-:W-:Y:S01]  /*2690*/  IMAD R23, R3, R23, R6 ;  /* 0x0000001703177224 */ /* 0x000fe200078e0206 */
[----:B------:R-:W-:-:S03]  /*26a0*/  IADD3 R6, P0, R16, UR4, RZ ;  /* 0x0000000410067c10 */ /* 0x000fc6000ff1e0ff */
[----:B------:R-:W-:Y:S01]  /*26b0*/  IMAD.WIDE R22, R23, 0x2, R14 ;  /* 0x0000000217167825 */ /* 0x000fe200078e020e */
[----:B------:R-:W-:-:S05]  /*26c0*/  IADD3.X R7, R17, UR5, RZ, P0, !PT ;  /* 0x0000000511077c10 */ /* 0x000fca00087fe4ff */
[----:B------:R-:W0:Y:S01]  /*26d0*/  LDG.E.U16 R22, desc[UR6][R22.64] ;  /* 0x0000000616167981 */ /* 0x000e22000c1e1500 */
[----:B------:R-:W-:Y:S01]  /*26e0*/  VIADD R29, R21, 0x8 ;  /* 0x00000008151d7836 */ /* 0x000fe20000000000 */
[----:B------:R-:W-:Y:S02]  /*26f0*/  ULDC.64 UR6, c[0x0][0x210] ;  /* 0x0000840000067ab9 */ /* 0x000fe40000000a00 */
[----:B------:R-:W2:Y:S01]  /*2700*/  LDG.E.U16 R7, desc[UR8][R6.64] ;  /* 0x0000000806077981 */ /* 0x000ea2000c1e1500 */
[----:B------:R-:W-:Y:S02]  /*2710*/  IADD3 R24, P1, R16, UR6, RZ ;  /* 0x0000000610187c10 */ /* 0x000fe4000ff3e0ff */
[----:B------:R-:W-:Y:S01]  /*2720*/  ISETP.GE.AND P0, PT, R29, R10, PT ;  /* 0x0000000a1d00720c */ /* 0x000fe20003f06270 */
[----:B0-----:R-:W-:-:S04]  /*2730*/  HADD2 R25, R22.H0_H0, R25.H0_H0 ;  /* 0x2000001916197230 */ /* 0x001fc80000000800 */
[----:B--2---:R-:W-:Y:S01]  /*2740*/  HADD2 R7, R7.H0_H0, R25.H0_H0 ;  /* 0x2000001907077230 */ /* 0x004fe20000000800 */
[----:B------:R-:W-:-:S05]  /*2750*/  IADD3.X R25, R17, UR7, RZ, P1, !PT ;  /* 0x0000000711197c10 */ /* 0x000fca0008ffe4ff */
[----:B------:R0:W-:Y:S02]  /*2760*/  STG.E.U16 desc[UR8][R24.64], R7 ;  /* 0x0000000718007986 */ /* 0x0001e4000c101508 */
        /* <DEDUP_REMOVED lines=17> */
.L_x_137:
[----:B------:R-:W-:Y:S05]  /*2880*/  BSYNC B0 ;  /* 0x0000000000007941 */ /* 0x000fea0003800000 */
.L_x_136:
[----:B------:R-:W-:Y:S01]  /*2890*/  VIADDMNMX R6, R7, R0, RZ, !PT ;  /* 0x0000000007067246 */ /* 0x000fe200078001ff */
[----:B------:R-:W-:Y:S01]  /*28a0*/  IMAD R29, R19, R10, R29 ;  /* 0x0000000a131d7224 */ /* 0x000fe200078e021d */
[----:B------:R-:W-:Y:S01]  /*28b0*/  R2UR UR8, R12 ;  /* 0x000000000c0872ca */ /* 0x000fe200000e0000 */
[----:B------:R-:W0:Y:S01]  /*28c0*/  LDS.U16 R23, [R27+0x10] ;  /* 0x000010001b177984 */ /* 0x000e220000000400 */
[----:B------:R-:W-:Y:S02]  /*28d0*/  VIMNMX R6, R5, R6, PT ;  /* 0x0000000605067248 */ /* 0x000fe40003fe0100 */
[----:B------:R-:W-:Y:S02]  /*28e0*/  R2UR UR9, R13 ;  /* 0x000000000d0972ca */ /* 0x000fe400000e0000 */
[----:B------:R-:W-:Y:S01]  /*28f0*/  IADD3 R25, P0, R8, R16, RZ ;  /* 0x0000001008197210 */ /* 0x000fe20007f1e0ff */
[----:B------:R-:W-:Y:S01]  /*2900*/  IMAD R7, R3, R29, R6 ;  /* 0x0000001d03077224 */ /* 0x000fe200078e0206 */
[----:B------:R-:W-:-:S02]  /*2910*/  R2UR UR10, R12 ;  /* 0x000000000c0a72ca */ /* 0x000fc400000e0000 */
[----:B------:R-:W-:Y:S01]  /*2920*/  R2UR UR11, R13 ;  /* 0x000000000d0b72ca */ /* 0x000fe200000e0000 */
[----:B------:R-:W-:Y:S01]  /*2930*/  IMAD.X R29, R9, 0x1, R17, P0 ;  /* 0x00000001091d7824 */ /* 0x000fe200000e0611 */
[----:B------:R-:W-:Y:S01]  /*2940*/  IADD3 R6, P0, R25, UR4, RZ ;  /* 0x0000000419067c10 */ /* 0x000fe2000ff1e0ff */
[----:B------:R-:W-:-:S03]  /*2950*/  IMAD.WIDE R16, R7, 0x2, R14 ;  /* 0x0000000207107825 */ /* 0x000fc600078e020e */
[----:B------:R-:W-:-:S03]  /*2960*/  IADD3.X R7, R29, UR5, RZ, P0, !PT ;  /* 0x000000051d077c10 */ /* 0x000fc600087fe4ff */
[----:B------:R-:W0:Y:S04]  /*2970*/  LDG.E.U16 R16, desc[UR8][R16.64] ;  /* 0x0000000810107981 */ /* 0x000e28000c1e1500 */
[----:B------:R-:W2:Y:S01]  /*2980*/  LDG.E.U16 R7, desc[UR10][R6.64] ;  /* 0x0000000a06077981 */ /* 0x000ea2000c1e1500 */
[----:B------:R-:W-:Y:S02]  /*2990*/  IADD3 R22, P0, R25, UR6, RZ ;  /* 0x0000000619167c10 */ /* 0x000fe4000ff1e0ff */
[----:B------:R-:W-:Y:S01]  /*29a0*/  IADD3 R24, R21, 0xc, RZ ;  /* 0x0000000c15187810 */ /* 0x000fe20007ffe0ff */
[----:B0-----:R-:W-:-:S04]  /*29b0*/  HADD2 R23, R16.H0_H0, R23.H0_H0 ;  /* 0x2000001710177230 */ /* 0x001fc80000000800 */
[----:B--2---:R-:W-:Y:S01]  /*29c0*/  HADD2 R7, R7.H0_H0, R23.H0_H0 ;  /* 0x2000001707077230 */ /* 0x004fe20000000800 */
[----:B------:R-:W-:Y:S02]  /*29d0*/  IADD3.X R23, R29, UR7, RZ, P0, !PT ;  /* 0x000000071d177c10 */ /* 0x000fe400087fe4ff */
[----:B------:R-:W-:-:S03]  /*29e0*/  ISETP.GE.AND P0, PT, R24, R10, PT ;  /* 0x0000000a1800720c */ /* 0x000fc60003f06270 */
[----:B------:R0:W-:Y:S10]  /*29f0*/  STG.E.U16 desc[UR8][R22.64], R7 ;  /* 0x0000000716007986 */ /* 0x0001f4000c101508 */
        /* <DEDUP_REMOVED lines=17> */
.L_x_139:
[----:B------:R-:W-:Y:S05]  /*2b10*/  BSYNC B0 ;  /* 0x0000000000007941 */ /* 0x000fea0003800000 */
.L_x_138:
        /* <DEDUP_REMOVED lines=16> */
[----:B------:R-:W-:Y:S01]  /*2c20*/  IADD3 R22, P0, R25, UR6, RZ ;  /* 0x0000000619167c10 */ /* 0x000fe2000ff1e0ff */
[----:B------:R-:W-:Y:S02]  /*2c30*/  VIADD R24, R21, 0x10 ;  /* 0x0000001015187836 */ /* 0x000fe40000000000 */
        /* <DEDUP_REMOVED lines=22> */
.L_x_141:
[----:B------:R-:W-:Y:S05]  /*2da0*/  BSYNC B0 ;  /* 0x0000000000007941 */ /* 0x000fea0003800000 */
.L_x_140:
        /* <DEDUP_REMOVED lines=24> */
[----:B0-----:R-:W-:Y:S01]  /*2f30*/  IADD3 R7, -R18, R24, RZ ;  /* 0x0000001812077210 */ /* 0x001fe20007ffe1ff */
[----:B------:R-:W-:Y:S03]  /*2f40*/  BSSY B0, `(.L_x_142) ;  /* 0x000000f000007945 */ /* 0x000fe60003800000 */
        /* <DEDUP_REMOVED lines=14> */
.L_x_143:
[----:B------:R-:W-:Y:S05]  /*3030*/  BSYNC B0 ;  /* 0x0000000000007941 */ /* 0x000fea0003800000 */
.L_x_142:
        /* <DEDUP_REMOVED lines=40> */
.L_x_145:
[----:B------:R-:W-:Y:S05]  /*32c0*/  BSYNC B0 ;  /* 0x0000000000007941 */ /* 0x000fea0003800000 */
.L_x_144:
        /* <DEDUP_REMOVED lines=40> */
.L_x_147:
[----:B------:R-:W-:Y:S05]  /*3550*/  BSYNC B0 ;  /* 0x0000000000007941 */ /* 0x000fea0003800000 */
.L_x_146:
        /* <DEDUP_REMOVED lines=40> */
.L_x_149:
[----:B------:R-:W-:Y:S05]  /*37e0*/  BSYNC B0 ;  /* 0x0000000000007941 */ /* 0x000fea0003800000 */
.L_x_148:
        /* <DEDUP_REMOVED lines=40> */
.L_x_151:
[----:B------:R-:W-:Y:S05]  /*3a70*/  BSYNC B0 ;  /* 0x0000000000007941 */ /* 0x000fea0003800000 */
.L_x_150:
        /* <DEDUP_REMOVED lines=40> */
.L_x_153:
[----:B------:R-:W-:Y:S05]  /*3d00*/  BSYNC B0 ;  /* 0x0000000000007941 */ /* 0x000fea0003800000 */
.L_x_152:
        /* <DEDUP_REMOVED lines=40> */
.L_x_155:
[----:B------:R-:W-:Y:S05]  /*3f90*/  BSYNC B0 ;  /* 0x0000000000007941 */ /* 0x000fea0003800000 */
.L_x_154:
        /* <DEDUP_REMOVED lines=10> */
[----:B------:R-:W-:Y:S01]  /*4040*/  IMAD.WIDE R16, R17, 0x2, R14 ;  /* 0x0000000211107825 */ /* 0x000fe200078e020e */
[----:B------:R-:W-:Y:S02]  /*4050*/  IADD3.X R29, R9, R29, RZ, P0, !PT ;  /* 0x0000001d091d7210 */ /* 0x000fe400007fe4ff */
[----:B------:R-:W-:-:S03]  /*4060*/  IADD3 R6, P0, R25, UR4, RZ ;  /* 0x0000000419067c10 */ /* 0x000fc6000ff1e0ff */
[----:B------:R-:W0:Y:S01]  /*4070*/  LDG.E.U16 R16, desc[UR8][R16.64] ;  /* 0x0000000810107981 */ /* 0x000e22000c1e1500 */
[----:B------:R-:W-:-:S06]  /*4080*/  IADD3.X R7, R29, UR5, RZ, P0, !PT ;  /* 0x000000051d077c10 */ /* 0x000fcc00087fe4ff */
        /* <DEDUP_REMOVED lines=25> */
.L_x_157:
[----:B------:R-:W-:Y:S05]  /*4220*/  BSYNC B0 ;  /* 0x0000000000007941 */ /* 0x000fea0003800000 */
.L_x_156:
        /* <DEDUP_REMOVED lines=40> */
.L_x_159:
[----:B------:R-:W-:Y:S05]  /*44b0*/  BSYNC B0 ;  /* 0x0000000000007941 */ /* 0x000fea0003800000 */
.L_x_158:
        /* <DEDUP_REMOVED lines=40> */
.L_x_161:
[----:B------:R-:W-:Y:S05]  /*4740*/  BSYNC B0 ;  /* 0x0000000000007941 */ /* 0x000fea0003800000 */
.L_x_160:
        /* <DEDUP_REMOVED lines=40> */
.L_x_163:
[----:B------:R-:W-:Y:S05]  /*49d0*/  BSYNC B0 ;  /* 0x0000000000007941 */ /* 0x000fea0003800000 */
.L_x_162:
        /* <DEDUP_REMOVED lines=16> */
[----:B------:R-:W-:-:S04]  /*4ae0*/  IADD3 R4, P0, R4, UR6, RZ ;  /* 0x0000000604047c10 */ /* 0x000fc8000ff1e0ff */
[----:B------:R-:W-:Y:S01]  /*4af0*/  IADD3.X R5, R8, UR7, RZ, P0, !PT ;  /* 0x0000000708057c10 */ /* 0x000fe200087fe4ff */
[----:B0-----:R-:W-:-:S04]  /*4b00*/  HADD2 R0, R14.H0_H0, R27.H0_H0 ;  /* 0x2000001b0e007230 */ /* 0x001fc80000000800 */
[----:B--2---:R-:W-:-:S05]  /*4b10*/  HADD2 R0, R3.H0_H0, R0.H0_H0 ;  /* 0x2000000003007230 */ /* 0x004fca0000000800 */
[----:B------:R-:W-:Y:S01]  /*4b20*/  STG.E.U16 desc[UR8][R4.64], R0 ;  /* 0x0000000004007986 */ /* 0x000fe2000c101508 */
[----:B------:R-:W-:Y:S05]  /*4b30*/  EXIT ;  /* 0x000000000000794d */ /* 0x000fea0003800000 */
.L_x_164:
        /* <DEDUP_REMOVED lines=12> */
.L_x_278:


//--------------------- .text._ZN17fastertransformer29disentangled_attention_kernelI6__halfLi32ELi8EEEvPT_S3_PKS2_S5_iii --------------------------
	.section	.text._ZN17fastertransformer29disentangled_attention_kernelI6__halfLi32ELi8EEEvPT_S3_PKS2_S5_iii,"ax",@progbits
	.align	128
        .global         _ZN17fastertransformer29disentangled_attention_kernelI6__halfLi32ELi8EEEvPT_S3_PKS2_S5_iii
        .type           _ZN17fastertransformer29disentangled_attention_kernelI6__halfLi32ELi8EEEvPT_S3_PKS2_S5_iii,@function
        .size           _ZN17fastertransformer29disentangled_attention_kernelI6__halfLi32ELi8EEEvPT_S3_PKS2_S5_iii,(.L_x_279 - _ZN17fastertransformer29disentangled_attention_kernelI6__halfLi32ELi8EEEvPT_S3_PKS2_S5_iii)
        .other          _ZN17fastertransformer29disentangled_attention_kernelI6__halfLi32ELi8EEEvPT_S3_PKS2_S5_iii,@"STO_CUDA_ENTRY STV_DEFAULT"
_ZN17fastertransformer29disentangled_attention_kernelI6__halfLi32ELi8EEEvPT_S3_PKS2_S5_iii:
.text._ZN17fastertransformer29disentangled_attention_kernelI6__halfLi32ELi8EEEvPT_S3_PKS2_S5_iii:
        /* <DEDUP_REMOVED lines=12> */
[----:B------:R-:W-:-:S05]  /*00c0*/  IMAD.HI.U32 R3, R3, UR4, RZ ;  /* 0x0000000403037c27 */ /* 0x000fca000f8e00ff */
[----:B------:R-:W-:-:S05]  /*00d0*/  IADD3 R3, -R3, RZ, RZ ;  /* 0x000000ff03037210 */ /* 0x000fca0007ffe1ff */
        /* <DEDUP_REMOVED lines=13> */
[----:B------:R-:W-:Y:S01]  /*01b0*/  MOV R5, UR5 ;  /* 0x0000000500057c02 */ /* 0x000fe20008000f00 */
        /* <DEDUP_REMOVED lines=10> */
.L_x_165:
        /* <DEDUP_REMOVED lines=8> */
[----:B0-----:R-:W-:-:S02]  /*02e0*/  LEA.HI R2, R0, R0, RZ, 0x1 ;  /* 0x0000000000027211 */ /* 0x001fc400078f08ff */
[----:B------:R-:W-:Y:S02]  /*02f0*/  SHF.L.U32 R3, R0, 0x1, RZ ;  /* 0x0000000100037819 */ /* 0x000fe400000006ff */
[----:B------:R-:W-:-:S03]  /*0300*/  SHF.R.S32.HI R2, RZ, 0x1, R2 ;  /* 0x00000001ff027819 */ /* 0x000fc60000011402 */
[----:B------:R-:W-:Y:S01]  /*0310*/  VIADD R5, R3, 0xffffffff ;  /* 0xffffffff03057836 */ /* 0x000fe20000000000 */
[----:B------:R-:W-:Y:S01]  /*0320*/  I2FP.F32.S32 R4, R2 ;  /* 0x0000000200047245 */ /* 0x000fe20000201400 */
[----:B------:R-:W-:-:S03]  /*0330*/  VIADD R8, R2, 0xffffffff ;  /* 0xffffffff02087836 */ /* 0x000fc60000000000 */
[----:B------:R-:W-:Y:S01]  /*0340*/  I2FP.F32.S32 R12, R5 ;  /* 0x00000005000c7245 */ /* 0x000fe20000201400 */
[----:B------:R-:W0:Y:S01]  /*0350*/  MUFU.LG2 R7, R4 ;  /* 0x0000000400077308 */ /* 0x000e220000000c00 */
[----:B-1----:R-:W-:Y:S01]  /*0360*/  IMAD R18, R20, 0x20, R23 ;  /* 0x0000002014127824 */ /* 0x002fe200078e0217 */
[----:B------:R-:W-:-:S04]  /*0370*/  I2FP.F32.S32 R8, R8 ;  /* 0x0000000800087245 */ /* 0x000fc80000201400 */
[----:B--2---:R-:W-:Y:S02]  /*0380*/  ISETP.GE.AND P0, PT, R18, R6, PT ;  /* 0x000000061200720c */ /* 0x004fe40003f06270 */
[----:B------:R-:W1:Y:S01]  /*0390*/  MUFU.LG2 R12, R12 ;  /* 0x0000000c000c7308 */ /* 0x000e620000000c00 */
[----:B---3--:R-:W-:-:S04]  /*03a0*/  LEA R19, R21, R24, 0x5 ;  /* 0x0000001815137211 */ /* 0x008fc800078e28ff */
        /* <DEDUP_REMOVED lines=22> */
[----:B------:R-:W1:Y:S02]  /*0510*/  F2I.FTZ.TRUNC.NTZ R15, R22 ;  /* 0x00000016000f7305 */ /* 0x000e64000021f100 */
[----:B-1----:R-:W-:-:S05]  /*0520*/  IMAD.MOV R25, RZ, RZ, -R15 ;  /* 0x000000ffff197224 */ /* 0x002fca00078e0a0f */
[----:B------:R-:W-:-:S07]  /*0530*/  @!P0 MOV R15, R25 ;  /* 0x00000019000f8202 */ /* 0x000fce0000000f00 */
.L_x_168:
[----:B------:R-:W-:Y:S05]  /*0540*/  BSYNC B0 ;  /* 0x0000000000007941 */ /* 0x000fea0003800000 */
.L_x_167:
[----:B------:R-:W-:Y:S01]  /*0550*/  VIADDMNMX R14, R15, R0, RZ, !PT ;  /* 0x000000000f0e7246 */ /* 0x000fe200078001ff */
[----:B------:R-:W-:Y:S01]  /*0560*/  IMAD R15, R9, R6, R18 ;  /* 0x00000006090f7224 */ /* 0x000fe200078e0212 */
[----:B------:R-:W-:Y:S02]  /*0570*/  R2UR UR4, R10 ;  /* 0x000000000a0472ca */ /* 0x000fe400000e0000 */
[----:B------:R-:W-:Y:S02]  /*0580*/  VIMNMX R14, R5, R14, PT ;  /* 0x0000000e050e7248 */ /* 0x000fe40003fe0100 */
[----:B------:R-:W-:-:S03]  /*0590*/  R2UR UR5, R11 ;  /* 0x000000000b0572ca */ /* 0x000fc600000e0000 */
[----:B------:R-:W-:-:S04]  /*05a0*/  IMAD R15, R3, R15, R14 ;  /* 0x0000000f030f7224 */ /* 0x000fc800078e020e */
[----:B0-----:R-:W-:-:S06]  /*05b0*/  IMAD.WIDE R14, R15, 0x2, R12 ;  /* 0x000000020f0e7825 */ /* 0x001fcc00078e020c */
        /* <DEDUP_REMOVED lines=24> */
[----:B0-----:R-:W-:-:S05]  /*0740*/  IADD3 R27, -R15, RZ, RZ ;  /* 0x000000ff0f1b7210 */ /* 0x001fca0007ffe1ff */
[----:B------:R-:W-:-:S07]  /*0750*/  @!P0 IMAD.MOV.U32 R15, RZ, RZ, R27 ;  /* 0x000000ffff0f8224 */ /* 0x000fce00078e001b */
.L_x_170:
[----:B------:R-:W-:Y:S05]  /*0760*/  BSYNC B0 ;  /* 0x0000000000007941 */ /* 0x000fea0003800000 */
.L_x_169:
[----:B------:R-:W-:Y:S01]  /*0770*/  VIADDMNMX R14, R15, R0, RZ, !PT ;  /* 0x000000000f0e7246 */ /* 0x000fe200078001ff */
        /* <DEDUP_REMOVED lines=27> */
.L_x_172:
[----:B------:R-:W-:Y:S05]  /*0930*/  BSYNC B0 ;  /* 0x0000000000007941 */ /* 0x000fea0003800000 */
.L_x_171:
        /* <DEDUP_REMOVED lines=28> */
.L_x_174:
[----:B------:R-:W-:Y:S05]  /*0b00*/  BSYNC B0 ;  /* 0x0000000000007941 */ /* 0x000fea0003800000 */
.L_x_173:
[----:B------:R-:W-:Y:S01]  /*0b10*/  VIADDMNMX R14, R15, R0, RZ, !PT ;  /* 0x000000000f0e7246 */ /* 0x000fe200078001ff */
        /* <DEDUP_REMOVED lines=8> */
.L_x_166:
[----:B------:R-:W-:Y:S05]  /*0ba0*/  WARPSYNC.ALL ;  /* 0x0000000000007948 */ /* 0x000fea0003800000 */
[----:B------:R-:W-:Y:S01]  /*0bb0*/  BAR.SYNC.DEFER_BLOCKING 0x0 ;  /* 0x0000000000007b1d */ /* 0x000fe20000010000 */
[----:B------:R-:W-:Y:S02]  /*0bc0*/  IMAD R21, R21, 0x20, R23 ;  /* 0x0000002015157824 */ /* 0x000fe400078e0217 */
[----:B------:R-:W-:-:S03]  /*0bd0*/  IMAD R20, R20, 0x20, R24 ;  /* 0x0000002014147824 */ /* 0x000fc600078e0218 */
[----:B------:R-:W-:-:S04]  /*0be0*/  ISETP.GE.AND P0, PT, R21, R6, PT ;  /* 0x000000061500720c */ /* 0x000fc80003f06270 */
[----:B------:R-:W-:-:S13]  /*0bf0*/  ISETP.GE.OR P0, PT, R20, R6, P0 ;  /* 0x000000061400720c */ /* 0x000fda0000706670 */
[----:B------:R-:W-:Y:S05]  /*0c00*/  @P0 EXIT ;  /* 0x000000000000094d */ /* 0x000fea0003800000 */
[----:B---3--:R-:W3:Y:S01]  /*0c10*/  LDC.64 R12, c[0x0][0x220] ;  /* 0x00008800ff0c7b82 */ /* 0x008ee20000000a00 */
[----:B------:R-:W-:Y:S01]  /*0c20*/  IMAD.MOV R22, RZ, RZ, -R2 ;  /* 0x000000ffff167224 */ /* 0x000fe200078e0a02 */
[----:B------:R-:W-:Y:S01]  /*0c30*/  IADD3 R17, R21, -R20, RZ ;  /* 0x8000001415117210 */ /* 0x000fe20007ffe0ff */
[----:B------:R-:W-:Y:S03]  /*0c40*/  BSSY B0, `(.L_x_175) ;  /* 0x0000010000007945 */ /* 0x000fe60003800000 */
[C---:B------:R-:W-:Y:S02]  /*0c50*/  ISETP.GT.AND P0, PT, R17.reuse, R2, PT ;  /* 0x000000021100720c */ /* 0x040fe40003f04270 */
[----:B012---:R-:W0:Y:S01]  /*0c60*/  LDC.64 R14, c[0x0][0x218] ;  /* 0x00008600ff0e7b82 */ /* 0x007e220000000a00 */
        /* <DEDUP_REMOVED lines=11> */
[----:B-1----:R-:W-:-:S04]  /*0d20*/  IMAD.MOV R25, RZ, RZ, -R17 ;  /* 0x000000ffff197224 */ /* 0x002fc800078e0a11 */
[----:B------:R-:W-:-:S07]  /*0d30*/  @!P0 IMAD.MOV.U32 R17, RZ, RZ, R25 ;  /* 0x000000ffff118224 */ /* 0x000fce00078e0019 */
.L_x_176:
[----:B------:R-:W-:Y:S05]  /*0d40*/  BSYNC B0 ;  /* 0x0000000000007941 */ /* 0x000fea0003800000 */
.L_x_175:
        /* <DEDUP_REMOVED lines=9> */
[----:B---3--:R-:W-:-:S04]  /*0de0*/  IMAD.WIDE R16, R17, 0x2, R12 ;  /* 0x0000000211107825 */ /* 0x008fc800078e020c */
[----:B0-----:R-:W-:Y:S02]  /*0df0*/  IMAD.WIDE R18, R25, 0x2, R14 ;  /* 0x0000000219127825 */ /* 0x001fe400078e020e */
[----:B------:R0:W2:Y:S04]  /*0e00*/  LDG.E.U16 R16, desc[UR4][R16.64] ;  /* 0x0000000410107981 */ /* 0x0000a8000c1e1500 */
[----:B------:R-:W3:Y:S01]  /*0e10*/  LDG.E.U16 R19, desc[UR6][R18.64] ;  /* 0x0000000612137981 */ /* 0x000ee2000c1e1500 */
[----:B------:R-:W-:Y:S01]  /*0e20*/  MOV R14, 0x400 ;  /* 0x00000400000e7802 */ /* 0x000fe20000000f00 */
[----:B------:R-:W1:Y:S01]  /*0e30*/  S2R R15, SR_CgaCtaId ;  /* 0x00000000000f7919 */ /* 0x000e620000008800 */
[----:B0-----:R-:W-:-:S05]  /*0e40*/  VIADD R17, R21, 0x8 ;  /* 0x0000000815117836 */ /* 0x001fca0000000000 */
[----:B------:R-:W-:Y:S02]  /*0e50*/  ISETP.GE.AND P0, PT, R17, R6, PT ;  /* 0x000000061100720c */ /* 0x000fe40003f06270 */
[----:B-1----:R-:W-:-:S05]  /*0e60*/  LEA R15, R15, R14, 0x18 ;  /* 0x0000000e0f0f7211 */ /* 0x002fca00078ec0ff */
[----:B------:R-:W-:Y:S02]  /*0e70*/  IMAD R24, R24, 0x42, R15 ;  /* 0x0000004218187824 */ /* 0x000fe400078e020f */
[----:B------:R-:W0:Y:S03]  /*0e80*/  LDC.64 R14, c[0x0][0x210] ;  /* 0x00008400ff0e7b82 */ /* 0x000e260000000a00 */
[----:B------:R-:W-:-:S05]  /*0e90*/  LEA R23, R23, R24, 0x1 ;  /* 0x0000001817177211 */ /* 0x000fca00078e08ff */
[----:B------:R-:W2:Y:S01]  /*0ea0*/  LDS.U16 R27, [R23] ;  /* 0x00000000171b7984 */ /* 0x000ea20000000400 */
[----:B0-----:R-:W-:-:S04]  /*0eb0*/  IMAD.WIDE R14, R25, 0x2, R14 ;  /* 0x00000002190e7825 */ /* 0x001fc800078e020e */
[----:B--2---:R-:W-:-:S04]  /*0ec0*/  HADD2 R27, R16.H0_H0, R27.H0_H0 ;  /* 0x2000001b101b7230 */ /* 0x004fc80000000800 */
[----:B---3--:R-:W-:-:S05]  /*0ed0*/  HADD2 R19, R19.H0_H0, R27.H0_H0 ;  /* 0x2000001b13137230 */ /* 0x008fca0000000800 */
[----:B------:R0:W-:Y:S01]  /*0ee0*/  STG.E.U16 desc[UR4][R14.64], R19 ;  /* 0x000000130e007986 */ /* 0x0001e2000c101504 */
        /* <DEDUP_REMOVED lines=17> */
.L_x_178:
[----:B------:R-:W-:Y:S05]  /*1000*/  BSYNC B0 ;  /* 0x0000000000007941 */ /* 0x000fea0003800000 */
.L_x_177:
[----:B------:R-:W-:Y:S01]  /*1010*/  VIADDMNMX R16, R15, R0, RZ, !PT ;  /* 0x000000000f107246 */ /* 0x000fe200078001ff */
[----:B------:R-:W-:Y:S01]  /*1020*/  IMAD.WIDE R14, R25, 0x2, RZ ;  /* 0x00000002190e7825 */ /* 0x000fe200078e02ff */
[----:B------:R-:W-:Y:S01]  /*1030*/  R2UR UR6, R10 ;  /* 0x000000000a0672ca */ /* 0x000fe200000e0000 */
[----:B------:R-:W-:Y:S01]  /*1040*/  ULDC.64 UR4, c[0x0][0x218] ;  /* 0x0000860000047ab9 */ /* 0x000fe20000000a00 */
[----:B------:R-:W-:Y:S01]  /*1050*/  VIMNMX R16, R5, R16, PT ;  /* 0x0000001005107248 */ /* 0x000fe20003fe0100 */
[----:B------:R-:W-:Y:S01]  /*1060*/  IMAD.SHL.U32 R25, R6, 0x8, RZ ;  /* 0x0000000806197824 */ /* 0x000fe200078e00ff */
[----:B------:R-:W-:Y:S01]  /*1070*/  R2UR UR7, R11 ;  /* 0x000000000b0772ca */ /* 0x000fe200000e0000 */
[----:B------:R-:W-:Y:S01]  /*1080*/  IMAD R17, R9, R6, R17 ;  /* 0x0000000609117224 */ /* 0x000fe200078e0211 */
[----:B------:R-:W-:Y:S01]  /*1090*/  R2UR UR8, R10 ;  /* 0x000000000a0872ca */ /* 0x000fe200000e0000 */
[----:B------:R-:W-:Y:S01]  /*10a0*/  IMAD.WIDE R14, R25, 0x2, R14 ;  /* 0x00000002190e7825 */ /* 0x000fe200078e020e */
[----:B------:R-:W-:Y:S01]  /*10b0*/  R2UR UR9, R11 ;  /* 0x000000000b0972ca */ /* 0x000fe200000e0000 */
[----:B------:R-:W0:Y:S02]  /*10c0*/  LDS.U16 R27, [R23+0x10] ;  /* 0x00001000171b7984 */ /* 0x000e240000000400 */
[----:B------:R-:W-:Y:S01]  /*10d0*/  IMAD R17, R3, R17, R16 ;  /* 0x0000001103117224 */ /* 0x000fe200078e0210 */
[----:B------:R-:W-:-:S03]  /*10e0*/  IADD3 R16, P0, R14, UR4, RZ ;  /* 0x000000040e107c10 */ /* 0x000fc6000ff1e0ff */
[----:B------:R-:W-:Y:S01]  /*10f0*/  IMAD.WIDE R18, R17, 0x2, R12 ;  /* 0x0000000211127825 */ /* 0x000fe200078e020c */
[----:B------:R-:W-:-:S05]  /*1100*/  IADD3.X R17, R15, UR5, RZ, P0, !PT ;  /* 0x000000050f117c10 */ /* 0x000fca00087fe4ff */
[----:B------:R-:W0:Y:S01]  /*1110*/  LDG.E.U16 R18, desc[UR6][R18.64] ;  /* 0x0000000612127981 */ /* 0x000e22000c1e1500 */
[----:B------:R-:W-:Y:S01]  /*1120*/  IADD3 R29, R21, 0x10, RZ ;  /* 0x00000010151d7810 */ /* 0x000fe20007ffe0ff */
[----:B------:R-:W-:Y:S02]  /*1130*/  ULDC.64 UR6, c[0x0][0x210] ;  /* 0x0000840000067ab9 */ /* 0x000fe40000000a00 */
[----:B------:R-:W2:Y:S01]  /*1140*/  LDG.E.U16 R17, desc[UR8][R16.64] ;  /* 0x0000000810117981 */ /* 0x000ea2000c1e1500 */
[----:B------:R-:W-:Y:S02]  /*1150*/  ISETP.GE.AND P0, PT, R29, R6, PT ;  /* 0x000000061d00720c */ /* 0x000fe40003f06270 */
[----:B------:R-:W-:Y:S01]  /*1160*/  IADD3 R26, P1, R14, UR6, RZ ;  /* 0x000000060e1a7c10 */ /* 0x000fe2000ff3e0ff */
[----:B0-----:R-:W-:-:S04]  /*1170*/  HADD2 R27, R18.H0_H0, R27.H0_H0 ;  /* 0x2000001b121b7230 */ /* 0x001fc80000000800 */
[----:B--2---:R-:W-:Y:S01]  /*1180*/  HADD2 R17, R17.H0_H0, R27.H0_H0 ;  /* 0x2000001b11117230 */ /* 0x004fe20000000800 */
[----:B------:R-:W-:-:S05]  /*1190*/  IADD3.X R27, R15, UR7, RZ, P1, !PT ;  /* 0x000000070f1b7c10 */ /* 0x000fca0008ffe4ff */
        /* <DEDUP_REMOVED lines=18> */
.L_x_180:
[----:B------:R-:W-:Y:S05]  /*12c0*/  BSYNC B0 ;  /* 0x0000000000007941 */ /* 0x000fea0003800000 */
.L_x_179:
[----:B------:R-:W-:Y:S01]  /*12d0*/  VIADDMNMX R16, R17, R0, RZ, !PT ;  /* 0x0000000011107246 */ /* 0x000fe200078001ff */
[----:B------:R-:W-:Y:S01]  /*12e0*/  IMAD R29, R9, R6, R29 ;  /* 0x00000006091d7224 */ /* 0x000fe200078e021d */
[C---:B------:R-:W-:Y:S01]  /*12f0*/  R2UR UR8, R10.reuse ;  /* 0x000000000a0872ca */ /* 0x040fe200000e0000 */
[----:B------:R-:W-:Y:S01]  /*1300*/  IMAD.WIDE R14, R25, 0x2, R14 ;  /* 0x00000002190e7825 */ /* 0x000fe200078e020e */
[----:B------:R-:W-:Y:S01]  /*1310*/  VIMNMX R16, R5, R16, PT ;  /* 0x0000001005107248 */ /* 0x000fe20003fe0100 */
[----:B------:R-:W0:Y:S01]  /*1320*/  LDS.U16 R27, [R23+0x20] ;  /* 0x00002000171b7984 */ /* 0x000e220000000400 */
[----:B------:R-:W-:Y:S02]  /*1330*/  R2UR UR9, R11 ;  /* 0x000000000b0972ca */ /* 0x000fe400000e0000 */
[----:B------:R-:W-:Y:S01]  /*1340*/  R2UR UR10, R10 ;  /* 0x000000000a0a72ca */ /* 0x000fe200000e0000 */
[----:B------:R-:W-:Y:S01]  /*1350*/  IMAD R19, R3, R29, R16 ;  /* 0x0000001d03137224 */ /* 0x000fe200078e0210 */
[----:B------:R-:W-:-:S02]  /*1360*/  R2UR UR11, R11 ;  /* 0x000000000b0b72ca */ /* 0x000fc400000e0000 */
        /* <DEDUP_REMOVED lines=29> */
.L_x_182:
[----:B------:R-:W-:Y:S05]  /*1540*/  BSYNC B0 ;  /* 0x0000000000007941 */ /* 0x000fea0003800000 */
.L_x_181:
        /* <DEDUP_REMOVED lines=21> */
.L_x_183:
        /* <DEDUP_REMOVED lines=14> */
.L_x_279:


//--------------------- .text._ZN17fastertransformer29disentangled_attention_kernelIfLi64ELi4EEEvPT_S2_PKS1_S4_iii --------------------------
	.section	.text._ZN17fastertransformer29disentangled_attention_kernelIfLi64ELi4EEEvPT_S2_PKS1_S4_iii,"ax",@progbits
	.align	128
        .global         _ZN17fastertransformer29disentangled_attention_kernelIfLi64ELi4EEEvPT_S2_PKS1_S4_iii
        .type           _ZN17fastertransformer29disentangled_attention_kernelIfLi64ELi4EEEvPT_S2_PKS1_S4_iii,@function
        .size           _ZN17fastertransformer29disentangled_attention_kernelIfLi64ELi4EEEvPT_S2_PKS1_S4_iii,(.L_x_280 - _ZN17fastertransformer29disentangled_attention_kernelIfLi64ELi4EEEvPT_S2_PKS1_S4_iii)
        .other          _ZN17fastertransformer29disentangled_attention_kernelIfLi64ELi4EEEvPT_S2_PKS1_S4_iii,@"STO_CUDA_ENTRY STV_DEFAULT"
_ZN17fastertransformer29disentangled_attention_kernelIfLi64ELi4EEEvPT_S2_PKS1_S4_iii:
.text._ZN17fastertransformer29disentangled_attention_kernelIfLi64ELi4EEEvPT_S2_PKS1_S4_iii:
        /* <DEDUP_REMOVED lines=38> */
.L_x_184:
        /* <DEDUP_REMOVED lines=46> */
.L_x_187:
[----:B------:R-:W-:Y:S05]  /*0540*/  BSYNC B0 ;  /* 0x0000000000007941 */ /* 0x000fea0003800000 */
.L_x_186:
[----:B------:R-:W-:Y:S01]  /*0550*/  VIADDMNMX R16, R17, R0, RZ, !PT ;  /* 0x0000000011107246 */ /* 0x000fe200078001ff */
[----:B------:R-:W-:Y:S01]  /*0560*/  IMAD R17, R19, R10, R21 ;  /* 0x0000000a13117224 */ /* 0x000fe200078e0215 */
[----:B0-----:R-:W-:Y:S02]  /*0570*/  R2UR UR4, R12 ;  /* 0x000000000c0472ca */ /* 0x001fe400000e0000 */
[----:B------:R-:W-:Y:S02]  /*0580*/  VIMNMX R16, R5, R16, PT ;  /* 0x0000001005107248 */ /* 0x000fe40003fe0100 */
[----:B------:R-:W-:-:S03]  /*0590*/  R2UR UR5, R13 ;  /* 0x000000000d0572ca */ /* 0x000fc600000e0000 */
[----:B------:R-:W-:-:S04]  /*05a0*/  IMAD R17, R3, R17, R16 ;  /* 0x0000001103117224 */ /* 0x000fc800078e0210 */
[----:B-1----:R-:W-:-:S06]  /*05b0*/  IMAD.WIDE R16, R17, 0x4, R14 ;  /* 0x0000000411107825 */ /* 0x002fcc00078e020e */
[----:B------:R-:W2:Y:S01]  /*05c0*/  LDG.E R16, desc[UR4][R16.64] ;  /* 0x0000000410107981 */ /* 0x000ea2000c1e1900 */
[----:B------:R-:W-:Y:S01]  /*05d0*/  MOV R23, 0x400 ;  /* 0x0000040000177802 */ /* 0x000fe20000000f00 */
[----:B------:R-:W-:Y:S01]  /*05e0*/  VIADD R25, R21, 0x4 ;  /* 0x0000000415197836 */ /* 0x000fe20000000000 */
[----:B------:R-:W0:Y:S04]  /*05f0*/  S2R R24, SR_CgaCtaId ;  /* 0x0000000000187919 */ /* 0x000e280000008800 */
[----:B------:R-:W-:Y:S02]  /*0600*/  ISETP.GE.AND P0, PT, R25, R10, PT ;  /* 0x0000000a1900720c */ /* 0x000fe40003f06270 */
[----:B0-----:R-:W-:-:S05]  /*0610*/  LEA R24, R24, R23, 0x18 ;  /* 0x0000001718187211 */ /* 0x001fca00078ec0ff */
[----:B------:R-:W-:-:S04]  /*0620*/  IMAD R24, R7, 0x104, R24 ;  /* 0x0000010407187824 */ /* 0x000fc800078e0218 */
[----:B------:R-:W-:-:S05]  /*0630*/  IMAD R23, R9, 0x4, R24 ;  /* 0x0000000409177824 */ /* 0x000fca00078e0218 */
[----:B--2---:R1:W-:Y:S01]  /*0640*/  STS [R23], R16 ;  /* 0x0000001017007388 */ /* 0x0043e20000000800 */
        /* <DEDUP_REMOVED lines=17> */
.L_x_189:
[----:B------:R-:W-:Y:S05]  /*0760*/  BSYNC B0 ;  /* 0x0000000000007941 */ /* 0x000fea0003800000 */
.L_x_188:
[----:B-1----:R-:W-:Y:S01]  /*0770*/  VIADDMNMX R16, R17, R0, RZ, !PT ;  /* 0x0000000011107246 */ /* 0x002fe200078001ff */
[----:B------:R-:W-:Y:S01]  /*0780*/  IMAD R25, R19, R10, R25 ;  /* 0x0000000a13197224 */ /* 0x000fe200078e0219 */
[----:B------:R-:W-:Y:S02]  /*0790*/  R2UR UR4, R12 ;  /* 0x000000000c0472ca */ /* 0x000fe400000e0000 */
[----:B------:R-:W-:Y:S02]  /*07a0*/  VIMNMX R16, R5, R16, PT ;  /* 0x0000001005107248 */ /* 0x000fe40003fe0100 */
[----:B------:R-:W-:-:S03]  /*07b0*/  R2UR UR5, R13 ;  /* 0x000000000d0572ca */ /* 0x000fc600000e0000 */
[----:B------:R-:W-:-:S04]  /*07c0*/  IMAD R17, R3, R25, R16 ;  /* 0x0000001903117224 */ /* 0x000fc800078e0210 */
[----:B------:R-:W-:-:S06]  /*07d0*/  IMAD.WIDE R16, R17, 0x4, R14 ;  /* 0x0000000411107825 */ /* 0x000fcc00078e020e */
[----:B------:R-:W2:Y:S01]  /*07e0*/  LDG.E R16, desc[UR4][R16.64] ;  /* 0x0000000410107981 */ /* 0x000ea2000c1e1900 */
[----:B------:R-:W-:-:S05]  /*07f0*/  VIADD R25, R21, 0x8 ;  /* 0x0000000815197836 */ /* 0x000fca0000000000 */
[----:B------:R-:W-:Y:S01]  /*0800*/  ISETP.GE.AND P0, PT, R25, R10, PT ;  /* 0x0000000a1900720c */ /* 0x000fe20003f06270 */
[----:B--2---:R2:W-:-:S12]  /*0810*/  STS [R23+0x410], R16 ;  /* 0x0004101017007388 */ /* 0x0045d80000000800 */
        /* <DEDUP_REMOVED lines=17> */
.L_x_191:
[----:B------:R-:W-:Y:S05]  /*0930*/  BSYNC B0 ;  /* 0x0000000000007941 */ /* 0x000fea0003800000 */
.L_x_190:
[----:B--2---:R-:W-:Y:S01]  /*0940*/  VIADDMNMX R16, R17, R0, RZ, !PT ;  /* 0x0000000011107246 */ /* 0x004fe200078001ff */
        /* <DEDUP_REMOVED lines=27> */
.L_x_193:
[----:B------:R-:W-:Y:S05]  /*0b00*/  BSYNC B0 ;  /* 0x0000000000007941 */ /* 0x000fea0003800000 */
.L_x_192:
[----:B---3--:R-:W-:Y:S01]  /*0b10*/  VIADDMNMX R16, R17, R0, RZ, !PT ;  /* 0x0000000011107246 */ /* 0x008fe200078001ff */
        /* <DEDUP_REMOVED lines=27> */
.L_x_195:
[----:B------:R-:W-:Y:S05]  /*0cd0*/  BSYNC B0 ;  /* 0x0000000000007941 */ /* 0x000fea0003800000 */
.L_x_194:
[----:B----4-:R-:W-:Y:S01]  /*0ce0*/  VIADDMNMX R16, R17, R0, RZ, !PT ;  /* 0x0000000011107246 */ /* 0x010fe200078001ff */
        /* <DEDUP_REMOVED lines=27> */
.L_x_197:
[----:B------:R-:W-:Y:S05]  /*0ea0*/  BSYNC B0 ;  /* 0x0000000000007941 */ /* 0x000fea0003800000 */
.L_x_196:
[----:B0-----:R-:W-:Y:S01]  /*0eb0*/  VIADDMNMX R16, R17, R0, RZ, !PT ;  /* 0x0000000011107246 */ /* 0x001fe200078001ff */
        /* <DEDUP_REMOVED lines=27> */
.L_x_199:
[----:B------:R-:W-:Y:S05]  /*1070*/  BSYNC B0 ;  /* 0x0000000000007941 */ /* 0x000fea0003800000 */
.L_x_198:
        /* <DEDUP_REMOVED lines=28> */
.L_x_201:
[----:B------:R-:W-:Y:S05]  /*1240*/  BSYNC B0 ;  /* 0x0000000000007941 */ /* 0x000fea0003800000 */
.L_x_200:
        /* <DEDUP_REMOVED lines=28> */
.L_x_203:
[----:B------:R-:W-:Y:S05]  /*1410*/  BSYNC B0 ;  /* 0x0000000000007941 */ /* 0x000fea0003800000 */
.L_x_202:
        /* <DEDUP_REMOVED lines=28> */
.L_x_205:
[----:B------:R-:W-:Y:S05]  /*15e0*/  BSYNC B0 ;  /* 0x0000000000007941 */ /* 0x000fea0003800000 */
.L_x_204:
        /* <DEDUP_REMOVED lines=28> */
.L_x_207:
[----:B------:R-:W-:Y:S05]  /*17b0*/  BSYNC B0 ;  /* 0x0000000000007941 */ /* 0x000fea0003800000 */
.L_x_206:
        /* <DEDUP_REMOVED lines=28> */
.L_x_209:
[----:B------:R-:W-:Y:S05]  /*1980*/  BSYNC B0 ;  /* 0x0000000000007941 */ /* 0x000fea0003800000 */
.L_x_208:
        /* <DEDUP_REMOVED lines=8> */
[----:B------:R-:W-:-:S04]  /*1a10*/  IADD3 R25, R21, 0x30, RZ ;  /* 0x0000003015197810 */ /* 0x000fc80007ffe0ff */
        /* <DEDUP_REMOVED lines=19> */
.L_x_211:
[----:B------:R-:W-:Y:S05]  /*1b50*/  BSYNC B0 ;  /* 0x0000000000007941 */ /* 0x000fea0003800000 */
.L_x_210:
        /* <DEDUP_REMOVED lines=28> */
.L_x_213:
[----:B------:R-:W-:Y:S05]  /*1d20*/  BSYNC B0 ;  /* 0x0000000000007941 */ /* 0x000fea0003800000 */
.L_x_212:
        /* <DEDUP_REMOVED lines=28> */
.L_x_215:
[----:B------:R-:W-:Y:S05]  /*1ef0*/  BSYNC B0 ;  /* 0x0000000000007941 */ /* 0x000fea0003800000 */
.L_x_214:
        /* <DEDUP_REMOVED lines=28> */
.L_x_217:
[----:B------:R-:W-:Y:S05]  /*20c0*/  BSYNC B0 ;  /* 0x0000000000007941 */ /* 0x000fea0003800000 */
.L_x_216:
[----:B0-----:R-:W-:Y:S01]  /*20d0*/  VIADDMNMX R16, R17, R0, RZ, !PT ;  /* 0x0000000011107246 */ /* 0x001fe200078001ff */
[----:B------:R-:W-:Y:S01]  /*20e0*/  IMAD R21, R19, R10, R21 ;  /* 0x0000000a13157224 */ /* 0x000fe200078e0215 */
[----:B------:R-:W-:Y:S02]  /*20f0*/  R2UR UR4, R12 ;  /* 0x000000000c0472ca */ /* 0x000fe400000e0000 */
[----:B------:R-:W-:Y:S02]  /*2100*/  VIMNMX R16, R5, R16, PT ;  /* 0x0000001005107248 */ /* 0x000fe40003fe0100 */
[----:B------:R-:W-:-:S03]  /*2110*/  R2UR UR5, R13 ;  /* 0x000000000d0572ca */ /* 0x000fc600000e0000 */
[----:B------:R-:W-:-:S04]  /*2120*/  IMAD R21, R3, R21, R16 ;  /* 0x0000001503157224 */ /* 0x000fc800078e0210 */
[----:B------:R-:W-:-:S06]  /*2130*/  IMAD.WIDE R14, R21, 0x4, R14 ;  /* 0x00000004150e7825 */ /* 0x000fcc00078e020e */
[----:B------:R-:W2:Y:S04]  /*2140*/  LDG.E R14, desc[UR4][R14.64] ;  /* 0x000000040e0e7981 */ /* 0x000ea8000c1e1900 */
[----:B--2---:R0:W-:Y:S02]  /*2150*/  STS [R23+0x3cf0], R14 ;  /* 0x003cf00e17007388 */ /* 0x0041e40000000800 */
.L_x_185:
[----:B------:R-:W-:Y:S05]  /*2160*/  WARPSYNC.ALL ;  /* 0x0000000000007948 */ /* 0x000fea0003800000 */
[----:B------:R-:W-:Y:S01]  /*2170*/  BAR.SYNC.DEFER_BLOCKING 0x0 ;  /* 0x0000000000007b1d */ /* 0x000fe20000010000 */
[----:B------:R-:W-:Y:S02]  /*2180*/  IMAD R21, R8, 0x40, R7 ;  /* 0x0000004008157824 */ /* 0x000fe400078e0207 */
[----:B------:R-:W-:-:S03]  /*2190*/  IMAD R18, R6, 0x40, R9 ;  /* 0x0000004006127824 */ /* 0x000fc600078e0209 */
[----:B------:R-:W-:-:S04]  /*21a0*/  ISETP.GE.AND P0, PT, R21, R10, PT ;  /* 0x0000000a1500720c */ /* 0x000fc80003f06270 */
[----:B------:R-:W-:-:S13]  /*21b0*/  ISETP.GE.OR P0, PT, R18, R10, P0 ;  /* 0x0000000a1200720c */ /* 0x000fda0000706670 */
[----:B------:R-:W-:Y:S05]  /*21c0*/  @P0 EXIT ;  /* 0x000000000000094d */ /* 0x000fea0003800000 */
[----:B01234-:R-:W0:Y:S01]  /*21d0*/  LDC.64 R16, c[0x0][0x218] ;  /* 0x00008600ff107b82 */ /* 0x01fe220000000a00 */
[----:B------:R-:W-:Y:S01]  /*21e0*/  IMAD.IADD R23, R21, 0x1, -R18 ;  /* 0x0000000115177824 */ /* 0x000fe200078e0a12 */
        /* <DEDUP_REMOVED lines=17> */
.L_x_219:
[----:B------:R-:W-:Y:S05]  /*2300*/  BSYNC B0 ;  /* 0x0000000000007941 */ /* 0x000fea0003800000 */
.L_x_218:
[----:B------:R-:W-:Y:S01]  /*2310*/  VIADDMNMX R6, R23, R0, RZ, !PT ;  /* 0x0000000017067246 */ /* 0x000fe200078001ff */
[----:B------:R-:W-:Y:S01]  /*2320*/  IMAD R23, R19, R10, R21 ;  /* 0x0000000a13177224 */ /* 0x000fe200078e0215 */
[C---:B------:R-:W-:Y:S02]  /*2330*/  R2UR UR4, R12.reuse ;  /* 0x000000000c0472ca */ /* 0x040fe400000e0000 */
[----:B------:R-:W-:Y:S01]  /*2340*/  VIMNMX R6, R5, R6, PT ;  /* 0x0000000605067248 */ /* 0x000fe20003fe0100 */
[----:B------:R-:W-:Y:S01]  /*2350*/  IMAD R25, R23, R10, R18 ;  /* 0x0000000a17197224 */ /* 0x000fe200078e0212 */
[----:B------:R-:W-:Y:S02]  /*2360*/  R2UR UR5, R13 ;  /* 0x000000000d0572ca */ /* 0x000fe400000e0000 */
[----:B------:R-:W-:Y:S01]  /*2370*/  R2UR UR6, R12 ;  /* 0x000000000c0672ca */ /* 0x000fe200000e0000 */
[----:B------:R-:W-:Y:S01]  /*2380*/  IMAD R23, R3, R23, R6 ;  /* 0x0000001703177224 */ /* 0x000fe200078e0206 */
[----:B------:R-:W-:Y:S01]  /*2390*/  R2UR UR7, R13 ;  /* 0x000000000d0772ca */ /* 0x000fe200000e0000 */
[----:B0-----:R-:W-:-:S04]  /*23a0*/  IMAD.WIDE R16, R25, 0x4, R16 ;  /* 0x0000000419107825 */ /* 0x001fc800078e0210 */
[----:B-1----:R-:W-:-:S04]  /*23b0*/  IMAD.WIDE R22, R23, 0x4, R14 ;  /* 0x0000000417167825 */ /* 0x002fc800078e020e */
[----:B------:R-:W2:Y:S04]  /*23c0*/  LDG.E R16, desc[UR4][R16.64] ;  /* 0x0000000410107981 */ /* 0x000ea8000c1e1900 */
[----:B------:R-:W2:Y:S01]  /*23d0*/  LDG.E R23, desc[UR6][R22.64] ;  /* 0x0000000616177981 */ /* 0x000ea2000c1e1900 */
[----:B------:R-:W-:Y:S01]  /*23e0*/  MOV R6, 0x400 ;  /* 0x0000040000067802 */ /* 0x000fe20000000f00 */
[----:B------:R-:W-:Y:S01]  /*23f0*/  VIADD R29, R21, 0x4 ;  /* 0x00000004151d7836 */ /* 0x000fe20000000000 */
[----:B------:R-:W0:Y:S04]  /*2400*/  S2R R27, SR_CgaCtaId ;  /* 0x00000000001b7919 */ /* 0x000e280000008800 */
[----:B------:R-:W-:-:S02]  /*2410*/  ISETP.GE.AND P0, PT, R29, R10, PT ;  /* 0x0000000a1d00720c */ /* 0x000fc40003f06270 */
[----:B0-----:R-:W-:-:S05]  /*2420*/  LEA R6, R27, R6, 0x18 ;  /* 0x000000061b067211 */ /* 0x001fca00078ec0ff */
[----:B------:R-:W-:-:S05]  /*2430*/  IMAD R6, R9, 0x104, R6 ;  /* 0x0000010409067824 */ /* 0x000fca00078e0206 */
[----:B------:R-:W-:Y:S02]  /*2440*/  LEA R27, R7, R6, 0x2 ;  /* 0x00000006071b7211 */ /* 0x000fe400078e10ff */
[----:B------:R-:W0:Y:S03]  /*2450*/  LDC.64 R6, c[0x0][0x210] ;  /* 0x00008400ff067b82 */ /* 0x000e260000000a00 */
[----:B------:R-:W1:Y:S01]  /*2460*/  LDS R9, [R27] ;  /* 0x000000001b097984 */ /* 0x000e620000000800 */
[----:B0-----:R-:W-:-:S04]  /*2470*/  IMAD.WIDE R6, R25, 0x4, R6 ;  /* 0x0000000419067825 */ /* 0x001fc800078e0206 */
[----:B--2---:R-:W-:-:S04]  /*2480*/  FADD.FTZ R16, R16, R23 ;  /* 0x0000001710107221 */ /* 0x004fc80000010000 */
[----:B-1----:R-:W-:-:S05]  /*2490*/  FADD.FTZ R9, R16, R9 ;  /* 0x0000000910097221 */ /* 0x002fca0000010000 */
[----:B------:R0:W-:Y:S01]  /*24a0*/  STG.E desc[UR4][R6.64], R9 ;  /* 0x0000000906007986 */ /* 0x0001e2000c101904 */
[----:B------:R-:W-:Y:S05]  /*24b0*/  @P0 EXIT ;  /* 0x000000000000094d */ /* 0x000fea0003800000 */
[----:B0-----:R-:W-:Y:S01]  /*24c0*/  IMAD.IADD R7, R29, 0x1, -R18 ;  /* 0x000000011d077824 */ /* 0x001fe200078e0a12 */
[----:B------:R-:W-:Y:S01]  /*24d0*/  BSSY B0, `(.L_x_220) ;  /* 0x0000011000007945 */ /* 0x000fe20003800000 */
[----:B------:R-:W-:-:S03]  /*24e0*/  IMAD.SHL.U32 R8, R10, 0x4, RZ ;  /* 0x000000040a087824 */ /* 0x000fc600078e00ff */
[C---:B------:R-:W-:Y:S01]  /*24f0*/  ISETP.GT.AND P0, PT, R7.reuse, R2, PT ;  /* 0x000000020700720c */ /* 0x040fe20003f04270 */
[----:B------:R-:W-:Y:S01]  /*2500*/  IMAD.WIDE R8, R8, 0x4, RZ ;  /* 0x0000000408087825 */ /* 0x000fe200078e02ff */
        /* <DEDUP_REMOVED lines=13> */
.L_x_221:
[----:B------:R-:W-:Y:S05]  /*25e0*/  BSYNC B0 ;  /* 0x0000000000007941 */ /* 0x000fea0003800000 */
.L_x_220:
[----:B------:R-:W-:Y:S01]  /*25f0*/  VIADDMNMX R6, R7, R0, RZ, !PT ;  /* 0x0000000007067246 */ /* 0x000fe200078001ff */
[----:B------:R-:W-:Y:S01]  /*2600*/  IMAD R29, R19, R10, R29 ;  /* 0x0000000a131d7224 */ /* 0x000fe200078e021d */
[C---:B------:R-:W-:Y:S01]  /*2610*/  R2UR UR8, R12.reuse ;  /* 0x000000000c0872ca */ /* 0x040fe200000e0000 */
[----:B------:R-:W-:Y:S01]  /*2620*/  IMAD.WIDE R16, R25, 0x4, R8 ;  /* 0x0000000419107825 */ /* 0x000fe200078e0208 */
[----:B------:R-:W-:Y:S01]  /*2630*/  VIMNMX R6, R5, R6, PT ;  /* 0x0000000605067248 */ /* 0x000fe20003fe0100 */
[----:B------:R-:W-:Y:S01]  /*2640*/  ULDC.64 UR4, c[0x0][0x218] ;  /* 0x0000860000047ab9 */ /* 0x000fe20000000a00 */
[----:B------:R-:W-:Y:S01]  /*2650*/  R2UR UR9, R13 ;  /* 0x000000000d0972ca */ /* 0x000fe200000e0000 */
[----:B------:R-:W0:Y:S01]  /*2660*/  LDS R28, [R27+0x10] ;  /* 0x000010001b1c7984 */ /* 0x000e220000000800 */
[----:B------:R-:W-:Y:S01]  /*2670*/  R2UR UR6, R12 ;  /* 0x000000000c0672ca */ /* 0x000fe200000e0000 */
[----:B------:R-:W-:Y:S01]  /*2680*/  IMAD R23, R3, R29, R6 ;  /* 0x0000001d03177224 */ /* 0x000fe200078e0206 */
[----:B------:R-:W-:-:S02]  /*2690*/  R2UR UR7, R13 ;  /* 0x000000000d0772ca */ /* 0x000fc400000e0000 */
[----:B------:R-:W-:Y:S01]  /*26a0*/  IADD3 R6, P0, R16, UR4, RZ ;  /* 0x0000000410067c10 */ /* 0x000fe2000ff1e0ff */
[----:B------:R-:W-:-:S03]  /*26b0*/  IMAD.WIDE R22, R23, 0x4, R14 ;  /* 0x0000000417167825 */ /* 0x000fc600078e020e */
[----:B------:R-:W-:-:S03]  /*26c0*/  IADD3.X R7, R17, UR5, RZ, P0, !PT ;  /* 0x0000000511077c10 */ /* 0x000fc600087fe4ff */
[----:B------:R-:W2:Y:S04]  /*26d0*/  LDG.E R23, desc[UR8][R22.64] ;  /* 0x0000000816177981 */ /* 0x000ea8000c1e1900 */
[----:B------:R-:W2:Y:S01]  /*26e0*/  LDG.E R6, desc[UR6][R6.64] ;  /* 0x0000000606067981 */ /* 0x000ea2000c1e1900 */
[----:B------:R-:W-:Y:S01]  /*26f0*/  VIADD R29, R21, 0x8 ;  /* 0x00000008151d7836 */ /* 0x000fe20000000000 */
[----:B------:R-:W-:Y:S02]  /*2700*/  ULDC.64 UR6, c[0x0][0x210] ;  /* 0x0000840000067ab9 */ /* 0x000fe40000000a00 */
[----:B------:R-:W-:Y:S02]  /*2710*/  IADD3 R24, P1, R16, UR6, RZ ;  /* 0x0000000610187c10 */ /* 0x000fe4000ff3e0ff */
[----:B------:R-:W-:Y:S01]  /*2720*/  ISETP.GE.AND P0, PT, R29, R10, PT ;  /* 0x0000000a1d00720c */ /* 0x000fe20003f06270 */
[----:B--2---:R-:W-:-:S04]  /*2730*/  FADD.FTZ R25, R6, R23 ;  /* 0x0000001706197221 */ /* 0x004fc80000010000 */
[----:B0-----:R-:W-:Y:S01]  /*2740*/  FADD.FTZ R28, R25, R28 ;  /* 0x0000001c191c7221 */ /* 0x001fe20000010000 */
[----:B------:R-:W-:-:S05]  /*2750*/  IADD3.X R25, R17, UR7, RZ, P1, !PT ;  /* 0x0000000711197c10 */ /* 0x000fca0008ffe4ff */
[----:B------:R0:W-:Y:S02]  /*2760*/  STG.E desc[UR8][R24.64], R28 ;  /* 0x0000001c18007986 */ /* 0x0001e4000c101908 */
        /* <DEDUP_REMOVED lines=17> */
.L_x_223:
[----:B------:R-:W-:Y:S05]  /*2880*/  BSYNC B0 ;  /* 0x0000000000007941 */ /* 0x000fea0003800000 */
.L_x_222:
[----:B------:R-:W-:Y:S01]  /*2890*/  VIADDMNMX R6, R7, R0, RZ, !PT ;  /* 0x0000000007067246 */ /* 0x000fe200078001ff */
[----:B------:R-:W-:Y:S01]  /*28a0*/  IMAD R7, R19, R10, R29 ;  /* 0x0000000a13077224 */ /* 0x000fe200078e021d */
[----:B0-----:R-:W-:Y:S01]  /*28b0*/  IADD3 R25, P0, R8, R16, RZ ;  /* 0x0000001008197210 */ /* 0x001fe20007f1e0ff */
[----:B------:R-:W0:Y:S01]  /*28c0*/  LDS R28, [R27+0x20] ;  /* 0x000020001b1c7984 */ /* 0x000e220000000800 */
[----:B------:R-:W-:Y:S02]  /*28d0*/  VIMNMX R16, R5, R6, PT ;  /* 0x0000000605107248 */ /* 0x000fe40003fe0100 */
[C---:B------:R-:W-:Y:S01]  /*28e0*/  R2UR UR8, R12.reuse ;  /* 0x000000000c0872ca */ /* 0x040fe200000e0000 */
[----:B------:R-:W-:Y:S01]  /*28f0*/  IMAD.X R29, R9, 0x1, R17, P0 ;  /* 0x00000001091d7824 */ /* 0x000fe200000e0611 */
[----:B------:R-:W-:Y:S01]  /*2900*/  R2UR UR9, R13 ;  /* 0x000000000d0972ca */ /* 0x000fe200000e0000 */
[----:B------:R-:W-:Y:S01]  /*2910*/  IMAD R17, R3, R7, R16 ;  /* 0x0000000703117224 */ /* 0x000fe200078e0210 */
[----:B------:R-:W-:-:S02]  /*2920*/  R2UR UR10, R12 ;  /* 0x000000000c0a72ca */ /* 0x000fc400000e0000 */
[----:B------:R-:W-:Y:S01]  /*2930*/  R2UR UR11, R13 ;  /* 0x000000000d0b72ca */ /* 0x000fe200000e0000 */
[----:B------:R-:W-:Y:S01]  /*2940*/  IMAD.WIDE R16, R17, 0x4, R14 ;  /* 0x0000000411107825 */ /* 0x000fe200078e020e */
[----:B------:R-:W-:-:S04]  /*2950*/  IADD3 R6, P0, R25, UR4, RZ ;  /* 0x0000000419067c10 */ /* 0x000fc8000ff1e0ff */
[----:B------:R-:W-:-:S05]  /*2960*/  IADD3.X R7, R29, UR5, RZ, P0, !PT ;  /* 0x000000051d077c10 */ /* 0x000fca00087fe4ff */
[----:B------:R-:W2:Y:S04]  /*2970*/  LDG.E R6, desc[UR8][R6.64] ;  /* 0x0000000806067981 */ /* 0x000ea8000c1e1900 */
[----:B------:R-:W2:Y:S01]  /*2980*/  LDG.E R17, desc[UR10][R16.64] ;  /* 0x0000000a10117981 */ /* 0x000ea2000c1e1900 */
[----:B------:R-:W-:Y:S02]  /*2990*/  IADD3 R22, P0, R25, UR6, RZ ;  /* 0x0000000619167c10 */ /* 0x000fe4000ff1e0ff */
[----:B------:R-:W-:Y:S01]  /*29a0*/  IADD3 R24, R21, 0xc, RZ ;  /* 0x0000000c15187810 */ /* 0x000fe20007ffe0ff */
[----:B--2---:R-:W-:-:S04]  /*29b0*/  FADD.FTZ R23, R6, R17 ;  /* 0x0000001106177221 */ /* 0x004fc80000010000 */
[----:B0-----:R-:W-:Y:S01]  /*29c0*/  FADD.FTZ R28, R23, R28 ;  /* 0x0000001c171c7221 */ /* 0x001fe20000010000 */
[----:B------:R-:W-:Y:S02]  /*29d0*/  IADD3.X R23, R29, UR7, RZ, P0, !PT ;  /* 0x000000071d177c10 */ /* 0x000fe400087fe4ff */
[----:B------:R-:W-:-:S03]  /*29e0*/  ISETP.GE.AND P0, PT, R24, R10, PT ;  /* 0x0000000a1800720c */ /* 0x000fc60003f06270 */
[----:B------:R0:W-:Y:S10]  /*29f0*/  STG.E desc[UR8][R22.64], R28 ;  /* 0x0000001c16007986 */ /* 0x0001f4000c101908 */
        /* <DEDUP_REMOVED lines=17> */
.L_x_225:
[----:B------:R-:W-:Y:S05]  /*2b10*/  BSYNC B0 ;  /* 0x0000000000007941 */ /* 0x000fea0003800000 */
.L_x_224:
[----:B------:R-:W-:Y:S01]  /*2b20*/  VIADDMNMX R6, R7, R0, RZ, !PT ;  /* 0x0000000007067246 */ /* 0x000fe200078001ff */
[----:B------:R-:W-:Y:S01]  /*2b30*/  IMAD R24, R19, R10, R24 ;  /* 0x0000000a13187224 */ /* 0x000fe200078e0218 */
[----:B------:R-:W-:Y:S01]  /*2b40*/  IADD3 R25, P0, R8, R25, RZ ;  /* 0x0000001908197210 */ /* 0x000fe20007f1e0ff */
[----:B0-----:R-:W0:Y:S01]  /*2b50*/  LDS R28, [R27+0x30] ;  /* 0x000030001b1c7984 */ /* 0x001e220000000800 */
        /* <DEDUP_REMOVED lines=12> */
[----:B------:R-:W-:Y:S01]  /*2c20*/  IADD3 R22, P0, R25, UR6, RZ ;  /* 0x0000000619167c10 */ /* 0x000fe2000ff1e0ff */
[----:B------:R-:W-:Y:S02]  /*2c30*/  VIADD R24, R21, 0x10 ;  /* 0x0000001015187836 */ /* 0x000fe40000000000 */
        /* <DEDUP_REMOVED lines=22> */
.L_x_227:
[----:B------:R-:W-:Y:S05]  /*2da0*/  BSYNC B0 ;  /* 0x0000000000007941 */ /* 0x000fea0003800000 */
.L_x_226:
        /* <DEDUP_REMOVED lines=24> */
[----:B------:R-:W-:Y:S01]  /*2f30*/  IADD3 R7, -R18, R24, RZ ;  /* 0x0000001812077210 */ /* 0x000fe20007ffe1ff */
[----:B------:R-:W-:Y:S03]  /*2f40*/  BSSY B0, `(.L_x_228) ;  /* 0x000000f000007945 */ /* 0x000fe60003800000 */
        /* <DEDUP_REMOVED lines=14> */
.L_x_229:
[----:B------:R-:W-:Y:S05]  /*3030*/  BSYNC B0 ;  /* 0x0000000000007941 */ /* 0x000fea0003800000 */
.L_x_228:
        /* <DEDUP_REMOVED lines=40> */
.L_x_231:
[----:B------:R-:W-:Y:S05]  /*32c0*/  BSYNC B0 ;  /* 0x0000000000007941 */ /* 0x000fea0003800000 */
.L_x_230:
        /* <DEDUP_REMOVED lines=38> */
[----:B0-----:R-:W-:-:S05]  /*3530*/  IADD3 R22, -R7, RZ, RZ ;  /* 0x000000ff07167210 */ /* 0x001fca0007ffe1ff */
[----:B------:R-:W-:-:S07]  /*3540*/  @!P0 IMAD.MOV.U32 R7, RZ, RZ, R22 ;  /* 0x000000ffff078224 */ /* 0x000fce00078e0016 */
.L_x_233:
[----:B------:R-:W-:Y:S05]  /*3550*/  BSYNC B0 ;  /* 0x0000000000007941 */ /* 0x000fea0003800000 */
.L_x_232:
        /* <DEDUP_REMOVED lines=40> */
.L_x_235:
[----:B------:R-:W-:Y:S05]  /*37e0*/  BSYNC B0 ;  /* 0x0000000000007941 */ /* 0x000fea0003800000 */
.L_x_234:
        /* <DEDUP_REMOVED lines=38> */
[----:B0-----:R-:W-:-:S05]  /*3a50*/  IMAD.MOV R22, RZ, RZ, -R7 ;  /* 0x000000ffff167224 */ /* 0x001fca00078e0a07 */
[----:B------:R-:W-:-:S07]  /*3a60*/  @!P0 MOV R7, R22 ;  /* 0x0000001600078202 */ /* 0x000fce0000000f00 */
.L_x_237:
[----:B------:R-:W-:Y:S05]  /*3a70*/  BSYNC B0 ;  /* 0x0000000000007941 */ /* 0x000fea0003800000 */
.L_x_236:
        /* <DEDUP_REMOVED lines=40> */
.L_x_239:
[----:B------:R-:W-:Y:S05]  /*3d00*/  BSYNC B0 ;  /* 0x0000000000007941 */ /* 0x000fea0003800000 */
.L_x_238:
        /* <DEDUP_REMOVED lines=40> */
.L_x_241:
[----:B------:R-:W-:Y:S05]  /*3f90*/  BSYNC B0 ;  /* 0x0000000000007941 */ /* 0x000fea0003800000 */
.L_x_240:
[----:B------:R-:W-:Y:S01]  /*3fa0*/  VIADDMNMX R6, R7, R0, RZ, !PT ;  /* 0x0000000007067246 */ /* 0x000fe200078001ff */
[----:B------:R-:W-:Y:S01]  /*3fb0*/  IMAD R24, R19, R10, R24 ;  /* 0x0000000a13187224 */ /* 0x000fe200078e0218 */
[----:B------:R-:W-:Y:S01]  /*3fc0*/  IADD3 R25, P0, R8, R25, RZ ;  /* 0x0000001908197210 */ /* 0x000fe20007f1e0ff */
[----:B0-----:R-:W0:Y:S01]  /*3fd0*/  LDS R28, [R27+0xb0] ;  /* 0x0000b0001b1c7984 */ /* 0x001e220000000800 */
[----:B------:R-:W-:Y:S02]  /*3fe0*/  VIMNMX R16, R5, R6, PT ;  /* 0x0000000605107248 */ /* 0x000fe40003fe0100 */
[C---:B------:R-:W-:Y:S02]  /*3ff0*/  R2UR UR8, R12.reuse ;  /* 0x000000000c0872ca */ /* 0x040fe400000e0000 */
[----:B------:R-:W-:Y:S01]  /*4000*/  R2UR UR9, R13 ;  /* 0x000000000d0972ca */ /* 0x000fe200000e0000 */
[----:B------:R-:W-:Y:S01]  /*4010*/  IMAD R17, R3, R24, R16 ;  /* 0x0000001803117224 */ /* 0x000fe200078e0210 */
[----:B------:R-:W-:-:S02]  /*4020*/  R2UR UR10, R12 ;  /* 0x000000000c0a72ca */ /* 0x000fc400000e0000 */
[----:B------:R-:W-:Y:S01]  /*4030*/  R2UR UR11, R13 ;  /* 0x000000000d0b72ca */ /* 0x000fe200000e0000 */
[----:B------:R-:W-:Y:S01]  /*4040*/  IMAD.WIDE R16, R17, 0x4, R14 ;  /* 0x0000000411107825 */ /* 0x000fe200078e020e */
[----:B------:R-:W-:Y:S02]  /*4050*/  IADD3.X R29, R9, R29, RZ, P0, !PT ;  /* 0x0000001d091d7210 */ /* 0x000fe400007fe4ff */
        /* <DEDUP_REMOVED lines=28> */
.L_x_243:
[----:B------:R-:W-:Y:S05]  /*4220*/  BSYNC B0 ;  /* 0x0000000000007941 */ /* 0x000fea0003800000 */
.L_x_242:
        /* <DEDUP_REMOVED lines=40> */
.L_x_245:
[----:B------:R-:W-:Y:S05]  /*44b0*/  BSYNC B0 ;  /* 0x0000000000007941 */ /* 0x000fea0003800000 */
.L_x_244:
        /* <DEDUP_REMOVED lines=40> */
.L_x_247:
[----:B------:R-:W-:Y:S05]  /*4740*/  BSYNC B0 ;  /* 0x0000000000007941 */ /* 0x000fea0003800000 */
.L_x_246:
        /* <DEDUP_REMOVED lines=17> */
[----:B------:R-:W-:-:S03]  /*4860*/  VIADD R21, R21, 0x3c ;  /* 0x0000003c15157836 */ /* 0x000fc60000000000 */
[----:B------:R-:W-:Y:S02]  /*4870*/  IADD3.X R23, R29, UR7, RZ, P0, !PT ;  /* 0x000000071d177c10 */ /* 0x000fe400087fe4ff */
[----:B------:R-:W-:Y:S01]  /*4880*/  ISETP.GE.AND P0, PT, R21, R10, PT ;  /* 0x0000000a1500720c */ /* 0x000fe20003f06270 */
[----:B--2---:R-:W-:-:S04]  /*4890*/  FADD.FTZ R24, R6, R17 ;  /* 0x0000001106187221 */ /* 0x004fc80000010000 */
[----:B0-----:R-:W-:-:S05]  /*48a0*/  FADD.FTZ R24, R24, R28 ;  /* 0x0000001c18187221 */ /* 0x001fca0000010000 */
[----:B------:R0:W-:Y:S03]  /*48b0*/  STG.E desc[UR8][R22.64], R24 ;  /* 0x0000001816007986 */ /* 0x0001e6000c101908 */
        /* <DEDUP_REMOVED lines=17> */
.L_x_249:
[----:B------:R-:W-:Y:S05]  /*49d0*/  BSYNC B0 ;  /* 0x0000000000007941 */ /* 0x000fea0003800000 */
.L_x_248:
[----:B------:R-:W-:Y:S01]  /*49e0*/  VIADDMNMX R0, R7, R0, RZ, !PT ;  /* 0x0000000007007246 */ /* 0x000fe200078001ff */
[----:B------:R-:W-:Y:S01]  /*49f0*/  IMAD R10, R19, R10, R21 ;  /* 0x0000000a130a7224 */ /* 0x000fe200078e0215 */
[----:B------:R-:W-:Y:S01]  /*4a00*/  IADD3 R4, P0, R8, R25, RZ ;  /* 0x0000001908047210 */ /* 0x000fe20007f1e0ff */
[----:B------:R-:W1:Y:S01]  /*4a10*/  LDS R27, [R27+0xf0] ;  /* 0x0000f0001b1b7984 */ /* 0x000e620000000800 */
        /* <DEDUP_REMOVED lines=12> */
[----:B------:R-:W-:-:S04]  /*4ae0*/  IADD3 R4, P0, R4, UR6, RZ ;  /* 0x0000000604047c10 */ /* 0x000fc8000ff1e0ff */
[----:B------:R-:W-:Y:S01]  /*4af0*/  IADD3.X R5, R8, UR7, RZ, P0, !PT ;  /* 0x0000000708057c10 */ /* 0x000fe200087fe4ff */
[----:B--2---:R-:W-:-:S04]  /*4b00*/  FADD.FTZ R0, R2, R15 ;  /* 0x0000000f02007221 */ /* 0x004fc80000010000 */
[----:B-1----:R-:W-:-:S05]  /*4b10*/  FADD.FTZ R7, R0, R27 ;  /* 0x0000001b00077221 */ /* 0x002fca0000010000 */
[----:B------:R-:W-:Y:S01]  /*4b20*/  STG.E desc[UR8][R4.64], R7 ;  /* 0x0000000704007986 */ /* 0x000fe2000c101908 */
[----:B------:R-:W-:Y:S05]  /*4b30*/  EXIT ;  /* 0x000000000000794d */ /* 0x000fea0003800000 */
.L_x_250:
        /* <DEDUP_REMOVED lines=12> */
.L_x_280:


//--------------------- .text._ZN17fastertransformer29disentangled_attention_kernelIfLi32ELi8EEEvPT_S2_PKS1_S4_iii --------------------------
	.section	.text._ZN17fastertransformer29disentangled_attention_kernelIfLi32ELi8EEEvPT_S2_PKS1_S4_iii,"ax",@progbits
	.align	128
        .global         _ZN17fastertransformer29disentangled_attention_kernelIfLi32ELi8EEEvPT_S2_PKS1_S4_iii
        .type           _ZN17fastertransformer29disentangled_attention_kernelIfLi32ELi8EEEvPT_S2_PKS1_S4_iii,@function
        .size           _ZN17fastertransformer29disentangled_attention_kernelIfLi32ELi8EEEvPT_S2_PKS1_S4_iii,(.L_x_281 - _ZN17fastertransformer29disentangled_attention_kernelIfLi32ELi8EEEvPT_S2_PKS1_S4_iii)
        .other          _ZN17fastertransformer29disentangled_attention_kernelIfLi32ELi8EEEvPT_S2_PKS1_S4_iii,@"STO_CUDA_ENTRY STV_DEFAULT"
_ZN17fastertransformer29disentangled_attention_kernelIfLi32ELi8EEEvPT_S2_PKS1_S4_iii:
.text._ZN17fastertransformer29disentangled_attention_kernelIfLi32ELi8EEEvPT_S2_PKS1_S4_iii:
        /* <DEDUP_REMOVED lines=38> */
.L_x_251:
        /* <DEDUP_REMOVED lines=44> */
[----:B-1----:R-:W-:-:S05]  /*0520*/  IMAD.MOV R25, RZ, RZ, -R15 ;  /* 0x000000ffff197224 */ /* 0x002fca00078e0a0f */
[----:B------:R-:W-:-:S07]  /*0530*/  @!P0 MOV R15, R25 ;  /* 0x00000019000f8202 */ /* 0x000fce0000000f00 */
.L_x_254:
[----:B------:R-:W-:Y:S05]  /*0540*/  BSYNC B0 ;  /* 0x0000000000007941 */ /* 0x000fea0003800000 */
.L_x_253:
[----:B------:R-:W-:Y:S01]  /*0550*/  VIADDMNMX R16, R15, R0, RZ, !PT ;  /* 0x000000000f107246 */ /* 0x000fe200078001ff */
[----:B------:R-:W-:Y:S01]  /*0560*/  IMAD R15, R9, R6, R22 ;  /* 0x00000006090f7224 */ /* 0x000fe200078e0216 */
[----:B------:R-:W-:Y:S02]  /*0570*/  R2UR UR4, R10 ;  /* 0x000000000a0472ca */ /* 0x000fe400000e0000 */
[----:B------:R-:W-:Y:S02]  /*0580*/  VIMNMX R16, R5, R16, PT ;  /* 0x0000001005107248 */ /* 0x000fe40003fe0100 */
[----:B------:R-:W-:-:S03]  /*0590*/  R2UR UR5, R11 ;  /* 0x000000000b0572ca */ /* 0x000fc600000e0000 */
[----:B------:R-:W-:-:S04]  /*05a0*/  IMAD R15, R3, R15, R16 ;  /* 0x0000000f030f7224 */ /* 0x000fc800078e0210 */
[----:B0-----:R-:W-:-:S06]  /*05b0*/  IMAD.WIDE R16, R15, 0x4, R12 ;  /* 0x000000040f107825 */ /* 0x001fcc00078e020c */
[----:B------:R-:W2:Y:S01]  /*05c0*/  LDG.E R16, desc[UR4][R16.64] ;  /* 0x0000000410107981 */ /* 0x000ea2000c1e1900 */
[----:B------:R-:W-:Y:S01]  /*05d0*/  MOV R15, 0x400 ;  /* 0x00000400000f7802 */ /* 0x000fe20000000f00 */
[----:B------:R-:W0:Y:S03]  /*05e0*/  S2R R24, SR_CgaCtaId ;  /* 0x0000000000187919 */ /* 0x000e260000008800 */
[----:B0-----:R-:W-:-:S05]  /*05f0*/  LEA R24, R24, R15, 0x18 ;  /* 0x0000000f18187211 */ /* 0x001fca00078ec0ff */
[----:B------:R-:W-:Y:S02]  /*0600*/  IMAD R15, R23, 0x84, R24 ;  /* 0x00000084170f7824 */ /* 0x000fe400078e0218 */
[----:B------:R-:W-:Y:S02]  /*0610*/  VIADD R24, R22, 0x8 ;  /* 0x0000000816187836 */ /* 0x000fe40000000000 */
[----:B------:R-:W-:-:S03]  /*0620*/  IMAD R15, R14, 0x4, R15 ;  /* 0x000000040e0f7824 */ /* 0x000fc600078e020f */
[----:B------:R-:W-:Y:S02]  /*0630*/  ISETP.GE.AND P0, PT, R24, R6, PT ;  /* 0x000000061800720c */ /* 0x000fe40003f06270 */
[----:B--2---:R0:W-:Y:S11]  /*0640*/  STS [R15], R16 ;  /* 0x000000100f007388 */ /* 0x0041f60000000800 */
        /* <DEDUP_REMOVED lines=17> */
.L_x_256:
[----:B------:R-:W-:Y:S05]  /*0760*/  BSYNC B0 ;  /* 0x0000000000007941 */ /* 0x000fea0003800000 */
.L_x_255:
        /* <DEDUP_REMOVED lines=28> */
.L_x_258:
[----:B------:R-:W-:Y:S05]  /*0930*/  BSYNC B0 ;  /* 0x0000000000007941 */ /* 0x000fea0003800000 */
.L_x_257:
        /* <DEDUP_REMOVED lines=28> */
.L_x_260:
[----:B------:R-:W-:Y:S05]  /*0b00*/  BSYNC B0 ;  /* 0x0000000000007941 */ /* 0x000fea0003800000 */
.L_x_259:
[----:B--2---:R-:W-:Y:S01]  /*0b10*/  VIADDMNMX R16, R17, R0, RZ, !PT ;  /* 0x0000000011107246 */ /* 0x004fe200078001ff */
        /* <DEDUP_REMOVED lines=8> */
.L_x_252:
[----:B------:R-:W-:Y:S05]  /*0ba0*/  WARPSYNC.ALL ;  /* 0x0000000000007948 */ /* 0x000fea0003800000 */
[----:B------:R-:W-:Y:S01]  /*0bb0*/  BAR.SYNC.DEFER_BLOCKING 0x0 ;  /* 0x0000000000007b1d */ /* 0x000fe20000010000 */
[----:B------:R-:W-:Y:S02]  /*0bc0*/  IMAD R21, R21, 0x20, R23 ;  /* 0x0000002015157824 */ /* 0x000fe400078e0217 */
[----:B------:R-:W-:-:S03]  /*0bd0*/  IMAD R20, R20, 0x20, R14 ;  /* 0x0000002014147824 */ /* 0x000fc600078e020e */
[----:B------:R-:W-:-:S04]  /*0be0*/  ISETP.GE.AND P0, PT, R21, R6, PT ;  /* 0x000000061500720c */ /* 0x000fc80003f06270 */
[----:B------:R-:W-:-:S13]  /*0bf0*/  ISETP.GE.OR P0, PT, R20, R6, P0 ;  /* 0x000000061400720c */ /* 0x000fda0000706670 */
[----:B------:R-:W-:Y:S05]  /*0c00*/  @P0 EXIT ;  /* 0x000000000000094d */ /* 0x000fea0003800000 */
[----:B012---:R-:W0:Y:S01]  /*0c10*/  LDC.64 R16, c[0x0][0x218] ;  /* 0x00008600ff107b82 */ /* 0x007e220000000a00 */
[----:B------:R-:W-:Y:S01]  /*0c20*/  IMAD.MOV R22, RZ, RZ, -R2 ;  /* 0x000000ffff167224 */ /* 0x000fe200078e0a02 */
[----:B---3--:R-:W-:Y:S01]  /*0c30*/  IADD3 R15, R21, -R20, RZ ;  /* 0x80000014150f7210 */ /* 0x008fe20007ffe0ff */
[----:B------:R-:W-:Y:S03]  /*0c40*/  BSSY B0, `(.L_x_261) ;  /* 0x0000010000007945 */ /* 0x000fe60003800000 */
        /* <DEDUP_REMOVED lines=15> */
.L_x_262:
[----:B------:R-:W-:Y:S05]  /*0d40*/  BSYNC B0 ;  /* 0x0000000000007941 */ /* 0x000fea0003800000 */
.L_x_261:
        /* <DEDUP_REMOVED lines=27> */
[----:B------:R-:W-:Y:S01]  /*0f00*/  IMAD.IADD R17, R27, 0x1, -R20 ;  /* 0x000000011b117824 */ /* 0x000fe200078e0a14 */
[----:B------:R-:W-:Y:S01]  /*0f10*/  BSSY B0, `(.L_x_263) ;  /* 0x0000011000007945 */ /* 0x000fe20003800000 */
[----:B0-----:R-:W-:Y:S01]  /*0f20*/  IMAD.WIDE R14, R25, 0x4, RZ ;  /* 0x00000004190e7825 */ /* 0x001fe200078e02ff */
[----:B------:R-:W-:Y:S02]  /*0f30*/  SHF.L.U32 R25, R6, 0x3, RZ ;  /* 0x0000000306197819 */ /* 0x000fe400000006ff */
        /* <DEDUP_REMOVED lines=14> */
.L_x_264:
[----:B------:R-:W-:Y:S05]  /*1020*/  BSYNC B0 ;  /* 0x0000000000007941 */ /* 0x000fea0003800000 */
.L_x_263:
        /* <DEDUP_REMOVED lines=13> */
[----:B------:R-:W-:-:S05]  /*1100*/  IADD3.X R17, R15, UR5, RZ, P0, !PT ;  /* 0x000000050f117c10 */ /* 0x000fca00087fe4ff */
[----:B------:R-:W2:Y:S01]  /*1110*/  LDG.E R16, desc[UR6][R16.64] ;  /* 0x0000000610107981 */ /* 0x000ea2000c1e1900 */
[----:B------:R-:W-:Y:S01]  /*1120*/  IADD3 R29, R21, 0x10, RZ ;  /* 0x00000010151d7810 */ /* 0x000fe20007ffe0ff */
[----:B------:R-:W-:Y:S02]  /*1130*/  ULDC.64 UR6, c[0x0][0x210] ;  /* 0x0000840000067ab9 */ /* 0x000fe40000000a00 */
[----:B------:R-:W2:Y:S01]  /*1140*/  LDG.E R19, desc[UR8][R18.64] ;  /* 0x0000000812137981 */ /* 0x000ea2000c1e1900 */
[----:B------:R-:W-:Y:S02]  /*1150*/  ISETP.GE.AND P0, PT, R29, R6, PT ;  /* 0x000000061d00720c */ /* 0x000fe40003f06270 */
[----:B------:R-:W-:-:S04]  /*1160*/  IADD3 R26, P1, R14, UR6, RZ ;  /* 0x000000060e1a7c10 */ /* 0x000fc8000ff3e0ff */
[----:B------:R-:W-:Y:S01]  /*1170*/  IADD3.X R27, R15, UR7, RZ, P1, !PT ;  /* 0x000000070f1b7c10 */ /* 0x000fe20008ffe4ff */
[----:B--2---:R-:W-:-:S04]  /*1180*/  FADD.FTZ R24, R16, R19 ;  /* 0x0000001310187221 */ /* 0x004fc80000010000 */
[----:B0-----:R-:W-:-:S05]  /*1190*/  FADD.FTZ R24, R24, R28 ;  /* 0x0000001c18187221 */ /* 0x001fca0000010000 */
[----:B------:R0:W-:Y:S01]  /*11a0*/  STG.E desc[UR8][R26.64], R24 ;  /* 0x000000181a007986 */ /* 0x0001e2000c101908 */
        /* <DEDUP_REMOVED lines=17> */
.L_x_266:
[----:B------:R-:W-:Y:S05]  /*12c0*/  BSYNC B0 ;  /* 0x0000000000007941 */ /* 0x000fea0003800000 */
.L_x_265:
[----:B------:R-:W-:Y:S01]  /*12d0*/  VIADDMNMX R16, R17, R0, RZ, !PT ;  /* 0x0000000011107246 */ /* 0x000fe200078001ff */
[----:B------:R-:W-:Y:S01]  /*12e0*/  IMAD R29, R9, R6, R29 ;  /* 0x00000006091d7224 */ /* 0x000fe200078e021d */
[C---:B------:R-:W-:Y:S01]  /*12f0*/  R2UR UR8, R10.reuse ;  /* 0x000000000a0872ca */ /* 0x040fe200000e0000 */
[----:B------:R-:W-:Y:S01]  /*1300*/  IMAD.WIDE R14, R25, 0x4, R14 ;  /* 0x00000004190e7825 */ /* 0x000fe200078e020e */
[----:B------:R-:W-:Y:S02]  /*1310*/  VIMNMX R18, R5, R16, PT ;  /* 0x0000001005127248 */ /* 0x000fe40003fe0100 */
[----:B------:R-:W-:Y:S02]  /*1320*/  R2UR UR9, R11 ;  /* 0x000000000b0972ca */ /* 0x000fe400000e0000 */
[----:B------:R-:W-:Y:S01]  /*1330*/  R2UR UR10, R10 ;  /* 0x000000000a0a72ca */ /* 0x000fe200000e0000 */
[----:B------:R-:W-:Y:S01]  /*1340*/  IMAD R19, R3, R29, R18 ;  /* 0x0000001d03137224 */ /* 0x000fe200078e0212 */
[----:B------:R-:W-:Y:S01]  /*1350*/  R2UR UR11, R11 ;  /* 0x000000000b0b72ca */ /* 0x000fe200000e0000 */
[----:B------:R-:W1:Y:S01]  /*1360*/  LDS R29, [R23+0x40] ;  /* 0x00004000171d7984 */ /* 0x000e620000000800 */
[----:B------:R-:W-:Y:S01]  /*1370*/  IADD3 R16, P0, R14, UR4, RZ ;  /* 0x000000040e107c10 */ /* 0x000fe2000ff1e0ff */
[----:B------:R-:W-:-:S03]  /*1380*/  IMAD.WIDE R18, R19, 0x4, R12 ;  /* 0x0000000413127825 */ /* 0x000fc600078e020c */
[----:B------:R-:W-:-:S05]  /*1390*/  IADD3.X R17, R15, UR5, RZ, P0, !PT ;  /* 0x000000050f117c10 */ /* 0x000fca00087fe4ff */
[----:B------:R-:W2:Y:S04]  /*13a0*/  LDG.E R16, desc[UR8][R16.64] ;  /* 0x0000000810107981 */ /* 0x000ea8000c1e1900 */
[----:B------:R-:W2:Y:S01]  /*13b0*/  LDG.E R19, desc[UR10][R18.64] ;  /* 0x0000000a12137981 */ /* 0x000ea2000c1e1900 */
[----:B0-----:R-:W-:Y:S01]  /*13c0*/  IADD3 R26, P0, R14, UR6, RZ ;  /* 0x000000060e1a7c10 */ /* 0x001fe2000ff1e0ff */
[----:B------:R-:W-:-:S03]  /*13d0*/  VIADD R21, R21, 0x18 ;  /* 0x0000001815157836 */ /* 0x000fc60000000000 */
[----:B------:R-:W-:Y:S02]  /*13e0*/  IADD3.X R27, R15, UR7, RZ, P0, !PT ;  /* 0x000000070f1b7c10 */ /* 0x000fe400087fe4ff */
[----:B------:R-:W-:Y:S01]  /*13f0*/  ISETP.GE.AND P0, PT, R21, R6, PT ;  /* 0x000000061500720c */ /* 0x000fe20003f06270 */
[----:B--2---:R-:W-:-:S04]  /*1400*/  FADD.FTZ R24, R16, R19 ;  /* 0x0000001310187221 */ /* 0x004fc80000010000 */
[----:B-1----:R-:W-:-:S05]  /*1410*/  FADD.FTZ R29, R24, R29 ;  /* 0x0000001d181d7221 */ /* 0x002fca0000010000 */
        /* <DEDUP_REMOVED lines=16> */
[----:B-1----:R-:W-:-:S05]  /*1520*/  IADD3 R8, -R17, RZ, RZ ;  /* 0x000000ff11087210 */ /* 0x002fca0007ffe1ff */
[----:B------:R-:W-:-:S07]  /*1530*/  @!P0 IMAD.MOV.U32 R17, RZ, RZ, R8 ;  /* 0x000000ffff118224 */ /* 0x000fce00078e0008 */
.L_x_268:
[----:B------:R-:W-:Y:S05]  /*1540*/  BSYNC B0 ;  /* 0x0000000000007941 */ /* 0x000fea0003800000 */
.L_x_267:
[----:B------:R-:W-:Y:S01]  /*1550*/  VIADDMNMX R0, R17, R0, RZ, !PT ;  /* 0x0000000011007246 */ /* 0x000fe200078001ff */
[----:B------:R-:W-:Y:S01]  /*1560*/  IMAD R6, R9, R6, R21 ;  /* 0x0000000609067224 */ /* 0x000fe200078e0215 */
[C---:B------:R-:W-:Y:S01]  /*1570*/  R2UR UR8, R10.reuse ;  /* 0x000000000a0872ca */ /* 0x040fe200000e0000 */
[----:B------:R-:W-:Y:S01]  /*1580*/  IMAD.WIDE R14, R25, 0x4, R14 ;  /* 0x00000004190e7825 */ /* 0x000fe200078e020e */
[----:B------:R-:W-:Y:S01]  /*1590*/  VIMNMX R0, R5, R0, PT ;  /* 0x0000000005007248 */ /* 0x000fe20003fe0100 */
[----:B------:R-:W1:Y:S01]  /*15a0*/  LDS R23, [R23+0x60] ;  /* 0x0000600017177984 */ /* 0x000e620000000800 */
[----:B------:R-:W-:Y:S02]  /*15b0*/  R2UR UR9, R11 ;  /* 0x000000000b0972ca */ /* 0x000fe400000e0000 */
[----:B------:R-:W-:Y:S01]  /*15c0*/  R2UR UR10, R10 ;  /* 0x000000000a0a72ca */ /* 0x000fe200000e0000 */
[----:B------:R-:W-:Y:S01]  /*15d0*/  IMAD R5, R3, R6, R0 ;  /* 0x0000000603057224 */ /* 0x000fe200078e0200 */
[----:B------:R-:W-:-:S02]  /*15e0*/  R2UR UR11, R11 ;  /* 0x000000000b0b72ca */ /* 0x000fc400000e0000 */
[----:B------:R-:W-:Y:S01]  /*15f0*/  IADD3 R2, P0, R14, UR4, RZ ;  /* 0x000000040e027c10 */ /* 0x000fe2000ff1e0ff */
[----:B------:R-:W-:-:S03]  /*1600*/  IMAD.WIDE R12, R5, 0x4, R12 ;  /* 0x00000004050c7825 */ /* 0x000fc600078e020c */
        /* <DEDUP_REMOVED lines=9> */
.L_x_269:
        /* <DEDUP_REMOVED lines=14> */
.L_x_281:


//--------------------- .nv.global.init           --------------------------
	.section	.nv.global.init,"aw",@progbits
.nv.global.init:
	.type		$str,@object
	.size		$str,($str$1 - $str)
$str:
        /*0000*/ 	.byte	0x62, 0x6c, 0x6f, 0x63, 0x6b, 0x44, 0x69, 0x6d, 0x2e, 0x79, 0x20, 0x2a, 0x20, 0x28, 0x62, 0x6c
        /*0010*/ 	.byte	0x6f, 0x63, 0x6b, 0x44, 0x69, 0x6d, 0x2e, 0x78, 0x20, 0x2f, 0x20, 0x62, 0x6c, 0x6f, 0x63, 0x6b
        /*0020*/ 	.byte	0x44, 0x69, 0x6d, 0x2e, 0x79, 0x29, 0x20, 0x3d, 0x3d, 0x20, 0x62, 0x6c, 0x6f, 0x63, 0x6b, 0x44
        /*0030*/ 	.byte	0x69, 0x6d, 0x2e, 0x78, 0x00
	.type		$str$1,@object
	.size		$str$1,(__unnamed_1 - $str$1)
$str$1:
        /*0035*/ 	.byte	0x2f, 0x74, 0x6d, 0x70, 0x2f, 0x6f, 0x73, 0x73, 0x5f, 0x6b, 0x65, 0x72, 0x6e, 0x65, 0x6c, 0x73
        /*0045*/ 	.byte	0x5f, 0x73, 0x72, 0x63, 0x2f, 0x66, 0x61, 0x73, 0x74, 0x65, 0x72, 0x5f, 0x74, 0x72, 0x61, 0x6e
        /*0055*/ 	.byte	0x73, 0x66, 0x6f, 0x72, 0x6d, 0x65, 0x72, 0x2f, 0x73, 0x72, 0x63, 0x2f, 0x66, 0x61, 0x73, 0x74
        /*0065*/ 	.byte	0x65, 0x72, 0x74, 0x72, 0x61, 0x6e, 0x73, 0x66, 0x6f, 0x72, 0x6d, 0x65, 0x72, 0x2f, 0x6b, 0x65
        /*0075*/ 	.byte	0x72, 0x6e, 0x65, 0x6c, 0x73, 0x2f, 0x64, 0x69, 0x73, 0x65, 0x6e, 0x74, 0x61, 0x6e, 0x67, 0x6c
        /*0085*/ 	.byte	0x65, 0x64, 0x5f, 0x61, 0x74, 0x74, 0x65, 0x6e, 0x74, 0x69, 0x6f, 0x6e, 0x5f, 0x6b, 0x65, 0x72
        /*0095*/ 	.byte	0x6e, 0x65, 0x6c, 0x73, 0x2e, 0x63, 0x75, 0x00
	.type		__unnamed_1,@object
	.size		__unnamed_1,(__unnamed_2 - __unnamed_1)
__unnamed_1:
        /*009d*/ 	.byte	0x76, 0x6f, 0x69, 0x64, 0x20, 0x66, 0x61, 0x73, 0x74, 0x65, 0x72, 0x74, 0x72, 0x61, 0x6e, 0x73
        /* <DEDUP_REMOVED lines=13> */
        /*017d*/ 	.byte	0x69, 0x6d, 0x59, 0x20, 0x3d, 0x20, 0x38, 0x5d, 0x00
	.type		__unnamed_2,@object
	.size		__unnamed_2,(__unnamed_3 - __unnamed_2)
__unnamed_2:
        /* <DEDUP_REMOVED lines=15> */
	.type		__unnamed_3,@object
	.size		__unnamed_3,(__unnamed_4 - __unnamed_3)
__unnamed_3:
        /* <DEDUP_REMOVED lines=14> */
        /*034f*/ 	.byte	0x44, 0x69, 0x6d, 0x59, 0x20, 0x3d, 0x20, 0x38, 0x5d, 0x00
	.type		__unnamed_4,@object
	.size		__unnamed_4,(__unnamed_5 - __unnamed_4)
__unnamed_4:
        /* <DEDUP_REMOVED lines=15> */
	.type		__unnamed_5,@object
	.size		__unnamed_5,(__unnamed_6 - __unnamed_5)
__unnamed_5:
        /* <DEDUP_REMOVED lines=14> */
        /*0523*/ 	.byte	0x42, 0x6c, 0x6f, 0x63, 0x6b, 0x44, 0x69, 0x6d, 0x59, 0x20, 0x3d, 0x20, 0x38, 0x5d, 0x00
	.type		__unnamed_6,@object
	.size		__unnamed_6,(.L_5 - __unnamed_6)
__unnamed_6:
        /* <DEDUP_REMOVED lines=15> */
.L_5:


//--------------------- .nv.shared.reserved.0     --------------------------
	.section	.nv.shared.reserved.0,"aw",@nobits
	.weak		__nv_reservedSMEM_offset_0_alias
	.size		__nv_reservedSMEM_offset_0_alias, 0, 0
	.other		__nv_reservedSMEM_offset_0_alias,@"STO_CUDA_RESERVED_SHARED STV_DEFAULT"
__nv_reservedSMEM_offset_0_alias:
	.zero		0


//--------------------- .nv.shared._ZN17fastertransformer29disentangled_attention_kernelIaLi64ELi4EEEvPT_S2_PKS1_S4_iii --------------------------
	.section	.nv.shared._ZN17fastertransformer29disentangled_attention_kernelIaLi64ELi4EEEvPT_S2_PKS1_S4_iii,"aw",@nobits
	.sectionflags	@""
.nv.shared._ZN17fastertransformer29disentangled_attention_kernelIaLi64ELi4EEEvPT_S2_PKS1_S4_iii:
	.zero		5184


//--------------------- .nv.shared._ZN17fastertransformer29disentangled_attention_kernelIaLi32ELi8EEEvPT_S2_PKS1_S4_iii --------------------------
	.section	.nv.shared._ZN17fastertransformer29disentangled_attention_kernelIaLi32ELi8EEEvPT_S2_PKS1_S4_iii,"aw",@nobits
	.sectionflags	@""
.nv.shared._ZN17fastertransformer29disentangled_attention_kernelIaLi32ELi8EEEvPT_S2_PKS1_S4_iii:
	.zero		2080


//--------------------- .nv.shared._ZN17fastertransformer29disentangled_attention_kernelI6__halfLi64ELi4EEEvPT_S3_PKS2_S5_iii --------------------------
	.section	.nv.shared._ZN17fastertransformer29disentangled_attention_kernelI6__halfLi64ELi4EEEvPT_S3_PKS2_S5_iii,"aw",@nobits
	.sectionflags	@""
	.align	2
.nv.shared._ZN17fastertransformer29disentangled_attention_kernelI6__halfLi64ELi4EEEvPT_S3_PKS2_S5_iii:
	.zero		9344


//--------------------- .nv.shared._ZN17fastertransformer29disentangled_attention_kernelI6__halfLi32ELi8EEEvPT_S3_PKS2_S5_iii --------------------------
	.section	.nv.shared._ZN17fastertransformer29disentangled_attention_kernelI6__halfLi32ELi8EEEvPT_S3_PKS2_S5_iii,"aw",@nobits
	.sectionflags	@""
	.align	2
.nv.shared._ZN17fastertransformer29disentangled_attention_kernelI6__halfLi32ELi8EEEvPT_S3_PKS2_S5_iii:
	.zero		3136


//--------------------- .nv.shared._ZN17fastertransformer29disentangled_attention_kernelIfLi64ELi4EEEvPT_S2_PKS1_S4_iii --------------------------
	.section	.nv.shared._ZN17fastertransformer29disentangled_attention_kernelIfLi64ELi4EEEvPT_S2_PKS1_S4_iii,"aw",@nobits
	.sectionflags	@""
	.align	4
.nv.shared._ZN17fastertransformer29disentangled_attention_kernelIfLi64ELi4EEEvPT_S2_PKS1_S4_iii:
	.zero		17664


//--------------------- .nv.shared._ZN17fastertransformer29disentangled_attention_kernelIfLi32ELi8EEEvPT_S2_PKS1_S4_iii --------------------------
	.section	.nv.shared._ZN17fastertransformer29disentangled_attention_kernelIfLi32ELi8EEEvPT_S2_PKS1_S4_iii,"aw",@nobits
	.sectionflags	@""
	.align	4
.nv.shared._ZN17fastertransformer29disentangled_attention_kernelIfLi32ELi8EEEvPT_S2_PKS1_S4_iii:
	.zero		5248


//--------------------- .nv.constant0._ZN17fastertransformer17QKTransposeRepeatI6__halfEEvPT_S3_PKS2_S5_iiii --------------------------
	.section	.nv.constant0._ZN17fastertransformer17QKTransposeRepeatI6__halfEEvPT_S3_PKS2_S5_iiii,"a",@progbits
	.sectionflags	@""
	.align	4
.nv.constant0._ZN17fastertransformer17QKTransposeRepeatI6__halfEEvPT_S3_PKS2_S5_iiii:
	.zero		576


//--------------------- .nv.constant0._ZN17fastertransformer24addQKBiasTransposeRepeatI6__halfEEvPT_S3_PKS2_S5_S5_S5_iiii --------------------------
	.section	.nv.constant0._ZN17fastertransformer24addQKBiasTransposeRepeatI6__halfEEvPT_S3_PKS2_S5_S5_S5_iiii,"a",@progbits
	.sectionflags	@""
	.align	4
.nv.constant0._ZN17fastertransformer24addQKBiasTransposeRepeatI6__halfEEvPT_S3_PKS2_S5_S5_S5_iiii:
	.zero		592


//--------------------- .nv.constant0._ZN17fastertransformer17QKTransposeRepeatI7__half2EEvPT_S3_PKS2_S5_iiii --------------------------
	.section	.nv.constant0._ZN17fastertransformer17QKTransposeRepeatI7__half2EEvPT_S3_PKS2_S5_iiii,"a",@progbits
	.sectionflags	@""
	.align	4
.nv.constant0._ZN17fastertransformer17QKTransposeRepeatI7__half2EEvPT_S3_PKS2_S5_iiii:
	.zero		576


//--------------------- .nv.constant0._ZN17fastertransformer24addQKBiasTransposeRepeatI7__half2EEvPT_S3_PKS2_S5_S5_S5_iiii --------------------------
	.section	.nv.constant0._ZN17fastertransformer24addQKBiasTransposeRepeatI7__half2EEvPT_S3_PKS2_S5_S5_S5_iiii,"a",@progbits
	.sectionflags	@""
	.align	4
.nv.constant0._ZN17fastertransformer24addQKBiasTransposeRepeatI7__half2EEvPT_S3_PKS2_S5_S5_S5_iiii:
	.zero		592


//--------------------- .nv.constant0._ZN17fastertransformer17QKTransposeRepeatIfEEvPT_S2_PKS1_S4_iiii --------------------------
	.section	.nv.constant0._ZN17fastertransformer17QKTransposeRepeatIfEEvPT_S2_PKS1_S4_iiii,"a",@progbits
	.sectionflags	@""
	.align	4
.nv.constant0._ZN17fastertransformer17QKTransposeRepeatIfEEvPT_S2_PKS1_S4_iiii:
	.zero		576


//--------------------- .nv.constant0._ZN17fastertransformer24addQKBiasTransposeRepeatIfEEvPT_S2_PKS1_S4_S4_S4_iiii --------------------------
	.section	.nv.constant0._ZN17fastertransformer24addQKBiasTransposeRepeatIfEEvPT_S2_PKS1_S4_S4_S4_iiii,"a",@progbits
	.sectionflags	@""
	.align	4
.nv.constant0._ZN17fastertransformer24addQKBiasTransposeRepeatIfEEvPT_S2_PKS1_S4_S4_S4_iiii:
	.zero		592


//--------------------- .nv.constant0._ZN17fastertransformer29disentangled_attention_kernelIaLi64ELi4EEEvPT_S2_PKS1_S4_iii --------------------------
	.section	.nv.constant0._ZN17fastertransformer29disentangled_attention_kernelIaLi64ELi4EEEvPT_S2_PKS1_S4_iii,"a",@progbits
	.sectionflags	@""
	.align	4
.nv.constant0._ZN17fastertransformer29disentangled_attention_kernelIaLi64ELi4EEEvPT_S2_PKS1_S4_iii:
	.zero		572


//--------------------- .nv.constant0._ZN17fastertransformer29disentangled_attention_kernelIaLi32ELi8EEEvPT_S2_PKS1_S4_iii --------------------------
	.section	.nv.constant0._ZN17fastertransformer29disentangled_attention_kernelIaLi32ELi8EEEvPT_S2_PKS1_S4_iii,"a",@progbits
	.sectionflags	@""
	.align	4
.nv.constant0._ZN17fastertransformer29disentangled_attention_kernelIaLi32ELi8EEEvPT_S2_PKS1_S4_iii:
	.zero		572


//--------------------- .nv.constant0._ZN17fastertransformer29disentangled_attention_kernelI6__halfLi64ELi4EEEvPT_S3_PKS2_S5_iii --------------------------
	.section	.nv.constant0._ZN17fastertransformer29disentangled_attention_kernelI6__halfLi64ELi4EEEvPT_S3_PKS2_S5_iii,"a",@progbits
	.sectionflags	@""
	.align	4
.nv.constant0._ZN17fastertransformer29disentangled_attention_kernelI6__halfLi64ELi4EEEvPT_S3_PKS2_S5_iii:
	.zero		572


//--------------------- .nv.constant0._ZN17fastertransformer29disentangled_attention_kernelI6__halfLi32ELi8EEEvPT_S3_PKS2_S5_iii --------------------------
	.section	.nv.constant0._ZN17fastertransformer29disentangled_attention_kernelI6__halfLi32ELi8EEEvPT_S3_PKS2_S5_iii,"a",@progbits
	.sectionflags	@""
	.align	4
.nv.constant0._ZN17fastertransformer29disentangled_attention_kernelI6__halfLi32ELi8EEEvPT_S3_PKS2_S5_iii:
	.zero		572


//--------------------- .nv.constant0._ZN17fastertransformer29disentangled_attention_kernelIfLi64ELi4EEEvPT_S2_PKS1_S4_iii --------------------------
	.section	.nv.constant0._ZN17fastertransformer29disentangled_attention_kernelIfLi64ELi4EEEvPT_S2_PKS1_S4_iii,"a",@progbits
	.sectionflags	@""
	.align	4
.nv.constant0._ZN17fastertransformer29disentangled_attention_kernelIfLi64ELi4EEEvPT_S2_PKS1_S4_iii:
	.zero		572


//--------------------- .nv.constant0._ZN17fastertransformer29disentangled_attention_kernelIfLi32ELi8EEEvPT_S2_PKS1_S4_iii --------------------------
	.section	.nv.constant0._ZN17fastertransformer29disentangled_attention_kernelIfLi32ELi8EEEvPT_S2_PKS1_S4_iii,"a",@progbits
	.sectionflags	@""
	.align	4
.nv.constant0._ZN17fastertransformer29disentangled_attention_kernelIfLi32ELi8EEEvPT_S2_PKS1_S4_iii:
	.zero		572


//--------------------- SYMBOLS --------------------------

	.type		.nv.reservedSmem.offset0,@object
	.size		.nv.reservedSmem.offset0,0x4
	.type		__assertfail,@function
